// auto-generated by cutlass_sweep.gemm — config: {"arch": "sm_100", "cluster_m": 2, "cluster_n": 1, "dtype": "e4m3", "stages": 4, "tile_k": 32, "tile_m": 64, "tile_n": 128}
#include "cutlass/cutlass.h"
#include "cutlass/gemm/collective/collective_builder.hpp"
#include "cutlass/gemm/device/gemm_universal_adapter.h"
#include "cutlass/gemm/kernel/gemm_universal.hpp"
#include "cutlass/epilogue/collective/collective_builder.hpp"

using ElemA = cutlass::float_e4m3_t;
using ElemB = cutlass::float_e4m3_t;
using ElemCD = cutlass::float_e4m3_t;
using Acc  = float;
using TileShape    = cute::Shape<cute::_64, cute::_128, cute::_32>;
using ClusterShape = cute::Shape<cute::_2, cute::_1, cute::_1>;

using CollectiveEpilogue = typename cutlass::epilogue::collective::CollectiveBuilder<
    cutlass::arch::Sm100, cutlass::arch::OpClassTensorOp,
    TileShape, ClusterShape,
    cutlass::epilogue::collective::EpilogueTileAuto,
    Acc, Acc,
    ElemCD, cutlass::layout::RowMajor, 128 / cutlass::sizeof_bits<ElemCD>::value,
    ElemCD, cutlass::layout::RowMajor, 128 / cutlass::sizeof_bits<ElemCD>::value,
    cutlass::epilogue::collective::EpilogueScheduleAuto
  >::CollectiveOp;

using CollectiveMainloop = typename cutlass::gemm::collective::CollectiveBuilder<
    cutlass::arch::Sm100, cutlass::arch::OpClassTensorOp,
    ElemA, cutlass::layout::RowMajor, 128 / cutlass::sizeof_bits<ElemA>::value,
    ElemB, cutlass::layout::ColumnMajor, 128 / cutlass::sizeof_bits<ElemB>::value,
    Acc,
    TileShape, ClusterShape,
    cutlass::gemm::collective::StageCount<4>,
    cutlass::gemm::collective::KernelScheduleAuto
  >::CollectiveOp;

using GemmKernel = cutlass::gemm::kernel::GemmUniversal<
    cute::Shape<int,int,int,int>,
    CollectiveMainloop,
    CollectiveEpilogue
>;
using Gemm = cutlass::gemm::device::GemmUniversalAdapter<GemmKernel>;

// Force the device kernel symbol into the cubin without needing a host main.
auto* _anchor = &cutlass::device_kernel<GemmKernel>;


// ===== COMPILED SASS (sm_100a) =====

	.target	sm_100a

	.elftype	@"ET_EXEC"


//--------------------- .note.nv.tkinfo           --------------------------
	.section	.note.nv.tkinfo,"",@"SHT_NOTE"
	.sectionflags	@"SHF_NOTE_NV_TKINFO"
	.tkinfo
        /*0018*/ 	.word	0x00000002
        /*0030*/ 	.string	""
        /*0030*/ 	.string	"ptxas"
        /*0030*/ 	.string	"Cuda compilation tools, release 13.0, V13.0.88"
        /*0030*/ 	.string	"Build cuda_13.0.r13.0/compiler.36424714_0"
        /*0030*/ 	.string	"-arch sm_100a -m 64 "



//--------------------- .note.nv.cuinfo           --------------------------
	.section	.note.nv.cuinfo,"",@"SHT_NOTE"
	.sectionflags	@"SHF_NOTE_NV_CUINFO"
        /*0018*/ 	.short	0x0002
        /*001a*/ 	.short	0x0064
        /*001c*/ 	.short	0x0082
	.zero		2


//--------------------- .nv.info                  --------------------------
	.section	.nv.info,"",@"SHT_CUDA_INFO"
	.align	4


	//----- nvinfo : EIATTR_REGCOUNT
	.align		4
        /*0000*/ 	.byte	0x04, 0x2f
        /*0002*/ 	.short	(.L_19 - .L_18)
	.align		4
.L_18:
        /*0004*/ 	.word	index@(_ZN7cutlass13device_kernelINS_4gemm6kernel13GemmUniversalIN4cute5tupleIJiiiiEEENS1_10collective13CollectiveMmaINS1_35MainloopSm100TmaUmmaWarpSpecializedILi4ELi2ELi4ENS5_IJNS4_1CILi2EEENSA_ILi1EEESC_EEEEENS5_IJNSA_ILi64EEENSA_ILi128EEENSA_ILi32EEEEEENS_12float_e4m3_tENS5_IJlSC_lEEESJ_SK_NS4_8TiledMMAINS4_8MMA_AtomIJNS4_10MMA_TraitsINS4_19SM100_MMA_F8F6F4_SSEJSJ_SJ_fSF_SG_NS4_17integral_constantINS4_4UMMA5MajorELSR_0EEESS_NSP_INSQ_7ScaleInELST_0EEESU_EEEEEENS4_6LayoutINS5_IJSC_SC_SC_EEENS5_IJNSA_ILi0EEESZ_SZ_EEEEENS5_IJNS4_10UnderscoreES12_S12_EEEEENS4_13SM90_TMA_LOADENS4_14ComposedLayoutINS4_7SwizzleILi1ELi4ELi3EEENS4_18smem_ptr_flag_bitsILi8EEENSX_INS5_IJNSA_ILi8EEESH_EEENS5_IJSH_SC_EEEEEEEvNS4_8identityENS4_23SM90_TMA_LOAD_MULTICASTES1F_vS1G_EENS_8epilogue10collective18CollectiveEpilogueINS1J_23Sm100TmaWarpSpecializedILi2ELi2ELi32ELb0ELb0EEEJSI_NS5_IJNSX_ISF_SC_EES1O_EEESJ_SK_SJ_SK_NS1J_6fusion15FusionCallbacksIS1N_NS1Q_17LinearCombinationISJ_fSJ_fLNS_15FloatRoundStyleE2EEESI_S1P_JEEENS4_5SM1004TMEM4LOAD26SM100_TMEM_LOAD_16dp32b32xES15_NS16_INS17_ILi2ELi4ELi3EEES1A_NSX_INS5_IJS1B_SF_EEENS5_IJSF_SC_EEEEEEENS4_39AutoVectorizingCopyWithAssumedAlignmentILi128EEENS4_14SM90_TMA_STOREES24_S26_S26_EEEvvEEEEvNT_6ParamsE)
        /*0008*/ 	.word	0x00000072


	//----- nvinfo : EIATTR_FRAME_SIZE
	.align		4
.L_19:
        /*000c*/ 	.byte	0x04, 0x11
        /*000e*/ 	.short	(.L_21 - .L_20)
	.align		4
.L_20:
        /*0010*/ 	.word	index@($__internal_2_$__cuda_sm10x_tcgen05_guardrail_trap_unallocated_columns_being_dealloced)
        /*0014*/ 	.word	0x00000000


	//----- nvinfo : EIATTR_FRAME_SIZE
	.align		4
.L_21:
        /*0018*/ 	.byte	0x04, 0x11
        /*001a*/ 	.short	(.L_23 - .L_22)
	.align		4
.L_22:
        /*001c*/ 	.word	index@($__internal_1_$__cuda_sm10x_tcgen05_guardrail_trap_phase_invalid_during_alloc)
        /*0020*/ 	.word	0x00000000


	//----- nvinfo : EIATTR_FRAME_SIZE
	.align		4
.L_23:
        /*0024*/ 	.byte	0x04, 0x11
        /*0026*/ 	.short	(.L_25 - .L_24)
	.align		4
.L_24:
        /*0028*/ 	.word	index@($__internal_0_$__cuda_sm10x_tcgen05_guardrail_trap_col_being_dealloced_not_returned_by_alloc)
        /*002c*/ 	.word	0x00000000


	//----- nvinfo : EIATTR_FRAME_SIZE
	.align		4
.L_25:
        /*0030*/ 	.byte	0x04, 0x11
        /*0032*/ 	.short	(.L_27 - .L_26)
	.align		4
.L_26:
        /*0034*/ 	.word	index@(_ZN7cutlass13device_kernelINS_4gemm6kernel13GemmUniversalIN4cute5tupleIJiiiiEEENS1_10collective13CollectiveMmaINS1_35MainloopSm100TmaUmmaWarpSpecializedILi4ELi2ELi4ENS5_IJNS4_1CILi2EEENSA_ILi1EEESC_EEEEENS5_IJNSA_ILi64EEENSA_ILi128EEENSA_ILi32EEEEEENS_12float_e4m3_tENS5_IJlSC_lEEESJ_SK_NS4_8TiledMMAINS4_8MMA_AtomIJNS4_10MMA_TraitsINS4_19SM100_MMA_F8F6F4_SSEJSJ_SJ_fSF_SG_NS4_17integral_constantINS4_4UMMA5MajorELSR_0EEESS_NSP_INSQ_7ScaleInELST_0EEESU_EEEEEENS4_6LayoutINS5_IJSC_SC_SC_EEENS5_IJNSA_ILi0EEESZ_SZ_EEEEENS5_IJNS4_10UnderscoreES12_S12_EEEEENS4_13SM90_TMA_LOADENS4_14ComposedLayoutINS4_7SwizzleILi1ELi4ELi3EEENS4_18smem_ptr_flag_bitsILi8EEENSX_INS5_IJNSA_ILi8EEESH_EEENS5_IJSH_SC_EEEEEEEvNS4_8identityENS4_23SM90_TMA_LOAD_MULTICASTES1F_vS1G_EENS_8epilogue10collective18CollectiveEpilogueINS1J_23Sm100TmaWarpSpecializedILi2ELi2ELi32ELb0ELb0EEEJSI_NS5_IJNSX_ISF_SC_EES1O_EEESJ_SK_SJ_SK_NS1J_6fusion15FusionCallbacksIS1N_NS1Q_17LinearCombinationISJ_fSJ_fLNS_15FloatRoundStyleE2EEESI_S1P_JEEENS4_5SM1004TMEM4LOAD26SM100_TMEM_LOAD_16dp32b32xES15_NS16_INS17_ILi2ELi4ELi3EEES1A_NSX_INS5_IJS1B_SF_EEENS5_IJSF_SC_EEEEEEENS4_39AutoVectorizingCopyWithAssumedAlignmentILi128EEENS4_14SM90_TMA_STOREES24_S26_S26_EEEvvEEEEvNT_6ParamsE)
        /*0038*/ 	.word	0x00000000


	//----- nvinfo : EIATTR_MIN_STACK_SIZE
	.align		4
.L_27:
        /*003c*/ 	.byte	0x04, 0x12
        /*003e*/ 	.short	(.L_29 - .L_28)
	.align		4
.L_28:
        /*0040*/ 	.word	index@(_ZN7cutlass13device_kernelINS_4gemm6kernel13GemmUniversalIN4cute5tupleIJiiiiEEENS1_10collective13CollectiveMmaINS1_35MainloopSm100TmaUmmaWarpSpecializedILi4ELi2ELi4ENS5_IJNS4_1CILi2EEENSA_ILi1EEESC_EEEEENS5_IJNSA_ILi64EEENSA_ILi128EEENSA_ILi32EEEEEENS_12float_e4m3_tENS5_IJlSC_lEEESJ_SK_NS4_8TiledMMAINS4_8MMA_AtomIJNS4_10MMA_TraitsINS4_19SM100_MMA_F8F6F4_SSEJSJ_SJ_fSF_SG_NS4_17integral_constantINS4_4UMMA5MajorELSR_0EEESS_NSP_INSQ_7ScaleInELST_0EEESU_EEEEEENS4_6LayoutINS5_IJSC_SC_SC_EEENS5_IJNSA_ILi0EEESZ_SZ_EEEEENS5_IJNS4_10UnderscoreES12_S12_EEEEENS4_13SM90_TMA_LOADENS4_14ComposedLayoutINS4_7SwizzleILi1ELi4ELi3EEENS4_18smem_ptr_flag_bitsILi8EEENSX_INS5_IJNSA_ILi8EEESH_EEENS5_IJSH_SC_EEEEEEEvNS4_8identityENS4_23SM90_TMA_LOAD_MULTICASTES1F_vS1G_EENS_8epilogue10collective18CollectiveEpilogueINS1J_23Sm100TmaWarpSpecializedILi2ELi2ELi32ELb0ELb0EEEJSI_NS5_IJNSX_ISF_SC_EES1O_EEESJ_SK_SJ_SK_NS1J_6fusion15FusionCallbacksIS1N_NS1Q_17LinearCombinationISJ_fSJ_fLNS_15FloatRoundStyleE2EEESI_S1P_JEEENS4_5SM1004TMEM4LOAD26SM100_TMEM_LOAD_16dp32b32xES15_NS16_INS17_ILi2ELi4ELi3EEES1A_NSX_INS5_IJS1B_SF_EEENS5_IJSF_SC_EEEEEEENS4_39AutoVectorizingCopyWithAssumedAlignmentILi128EEENS4_14SM90_TMA_STOREES24_S26_S26_EEEvvEEEEvNT_6ParamsE)
        /*0044*/ 	.word	0x00000000
.L_29:


//--------------------- .nv.compat                --------------------------
	.section	.nv.compat,"",@"SHT_CUDA_COMPAT_INFO"
	.align	4
        /*0000*/ 	.byte	0x02, 0x09, 0x01, 0x00, 0x02, 0x02, 0x02, 0x00, 0x02, 0x05, 0x05, 0x00, 0x03, 0x07, 0x01, 0x01
        /*0010*/ 	.byte	0x02, 0x03, 0x01, 0x00, 0x02, 0x06, 0x01, 0x00, 0x04, 0x0b, 0x08, 0x00, 0x09, 0x00, 0x00, 0x00
        /*0020*/ 	.byte	0x00, 0x00, 0x00, 0x00


//--------------------- .nv.info._ZN7cutlass13device_kernelINS_4gemm6kernel13GemmUniversalIN4cute5tupleIJiiiiEEENS1_10collective13CollectiveMmaINS1_35MainloopSm100TmaUmmaWarpSpecializedILi4ELi2ELi4ENS5_IJNS4_1CILi2EEENSA_ILi1EEESC_EEEEENS5_IJNSA_ILi64EEENSA_ILi128EEENSA_ILi32EEEEEENS_12float_e4m3_tENS5_IJlSC_lEEESJ_SK_NS4_8TiledMMAINS4_8MMA_AtomIJNS4_10MMA_TraitsINS4_19SM100_MMA_F8F6F4_SSEJSJ_SJ_fSF_SG_NS4_17integral_constantINS4_4UMMA5MajorELSR_0EEESS_NSP_INSQ_7ScaleInELST_0EEESU_EEEEEENS4_6LayoutINS5_IJSC_SC_SC_EEENS5_IJNSA_ILi0EEESZ_SZ_EEEEENS5_IJNS4_10UnderscoreES12_S12_EEEEENS4_13SM90_TMA_LOADENS4_14ComposedLayoutINS4_7SwizzleILi1ELi4ELi3EEENS4_18smem_ptr_flag_bitsILi8EEENSX_INS5_IJNSA_ILi8EEESH_EEENS5_IJSH_SC_EEEEEEEvNS4_8identityENS4_23SM90_TMA_LOAD_MULTICASTES1F_vS1G_EENS_8epilogue10collective18CollectiveEpilogueINS1J_23Sm100TmaWarpSpecializedILi2ELi2ELi32ELb0ELb0EEEJSI_NS5_IJNSX_ISF_SC_EES1O_EEESJ_SK_SJ_SK_NS1J_6fusion15FusionCallbacksIS1N_NS1Q_17LinearCombinationISJ_fSJ_fLNS_15FloatRoundStyleE2EEESI_S1P_JEEENS4_5SM1004TMEM4LOAD26SM100_TMEM_LOAD_16dp32b32xES15_NS16_INS17_ILi2ELi4ELi3EEES1A_NSX_INS5_IJS1B_SF_EEENS5_IJSF_SC_EEEEEEENS4_39AutoVectorizingCopyWithAssumedAlignmentILi128EEENS4_14SM90_TMA_STOREES24_S26_S26_EEEvvEEEEvNT_6ParamsE --------------------------
	.section	.nv.info._ZN7cutlass13device_kernelINS_4gemm6kernel13GemmUniversalIN4cute5tupleIJiiiiEEENS1_10collective13CollectiveMmaINS1_35MainloopSm100TmaUmmaWarpSpecializedILi4ELi2ELi4ENS5_IJNS4_1CILi2EEENSA_ILi1EEESC_EEEEENS5_IJNSA_ILi64EEENSA_ILi128EEENSA_ILi32EEEEEENS_12float_e4m3_tENS5_IJlSC_lEEESJ_SK_NS4_8TiledMMAINS4_8MMA_AtomIJNS4_10MMA_TraitsINS4_19SM100_MMA_F8F6F4_SSEJSJ_SJ_fSF_SG_NS4_17integral_constantINS4_4UMMA5MajorELSR_0EEESS_NSP_INSQ_7ScaleInELST_0EEESU_EEEEEENS4_6LayoutINS5_IJSC_SC_SC_EEENS5_IJNSA_ILi0EEESZ_SZ_EEEEENS5_IJNS4_10UnderscoreES12_S12_EEEEENS4_13SM90_TMA_LOADENS4_14ComposedLayoutINS4_7SwizzleILi1ELi4ELi3EEENS4_18smem_ptr_flag_bitsILi8EEENSX_INS5_IJNSA_ILi8EEESH_EEENS5_IJSH_SC_EEEEEEEvNS4_8identityENS4_23SM90_TMA_LOAD_MULTICASTES1F_vS1G_EENS_8epilogue10collective18CollectiveEpilogueINS1J_23Sm100TmaWarpSpecializedILi2ELi2ELi32ELb0ELb0EEEJSI_NS5_IJNSX_ISF_SC_EES1O_EEESJ_SK_SJ_SK_NS1J_6fusion15FusionCallbacksIS1N_NS1Q_17LinearCombinationISJ_fSJ_fLNS_15FloatRoundStyleE2EEESI_S1P_JEEENS4_5SM1004TMEM4LOAD26SM100_TMEM_LOAD_16dp32b32xES15_NS16_INS17_ILi2ELi4ELi3EEES1A_NSX_INS5_IJS1B_SF_EEENS5_IJSF_SC_EEEEEEENS4_39AutoVectorizingCopyWithAssumedAlignmentILi128EEENS4_14SM90_TMA_STOREES24_S26_S26_EEEvvEEEEvNT_6ParamsE,"",@"SHT_CUDA_INFO"
	.sectionflags	@""
	.align	4


	//----- nvinfo : EIATTR_CUDA_API_VERSION
	.align		4
        /*0000*/ 	.byte	0x04, 0x37
        /*0002*/ 	.short	(.L_31 - .L_30)
.L_30:
        /*0004*/ 	.word	0x00000082


	//----- nvinfo : EIATTR_KPARAM_INFO
	.align		4
.L_31:
        /*0008*/ 	.byte	0x04, 0x17
        /*000a*/ 	.short	(.L_33 - .L_32)
.L_32:
        /*000c*/ 	.word	0x00000000
        /*0010*/ 	.short	0x0000
        /*0012*/ 	.short	0x0000
        /*0014*/ 	.byte	0x00, 0xf0, 0x01, 0x20


	//----- nvinfo : EIATTR_AT_ENTRY_FRAGMENTS
	.align		4
.L_33:
        /*0018*/ 	.byte	0x04, 0x4f
        /*001a*/ 	.short	(.L_35 - .L_34)


	//   ....[0]....
.L_34:
        /*001c*/ 	.word	0x00000006


	//----- nvinfo : EIATTR_RESERVED_SMEM_USED
	.align		4
.L_35:
        /*0020*/ 	.byte	0x01, 0x41
	.zero		2


	//----- nvinfo : EIATTR_SPARSE_MMA_MASK
	.align		4
        /*0024*/ 	.byte	0x03, 0x50
        /*0026*/ 	.short	0x0000


	//----- nvinfo : EIATTR_TCGEN05_1CTA_USED
	.align		4
        /*0028*/ 	.byte	0x01, 0x51
	.zero		2


	//----- nvinfo : EIATTR_MAXREG_COUNT
	.align		4
        /*002c*/ 	.byte	0x03, 0x1b
        /*002e*/ 	.short	0x00ff


	//----- nvinfo : EIATTR_NUM_BARRIERS
	.align		4
        /*0030*/ 	.byte	0x02, 0x4c
        /*0032*/ 	.byte	0x07
	.zero		1


	//----- nvinfo : EIATTR_EXTERNS
	.align		4
        /*0034*/ 	.byte	0x04, 0x0f
        /*0036*/ 	.short	(.L_37 - .L_36)


	//   ....[0]....
	.align		4
.L_36:
        /*0038*/ 	.word	index@(__assertfail)


	//----- nvinfo : EIATTR_MERCURY_ISA_VERSION
	.align		4
.L_37:
        /*003c*/ 	.byte	0x03, 0x5f
        /*003e*/ 	.short	0x0101


	//----- nvinfo : EIATTR_INT_WARP_WIDE_INSTR_OFFSETS
	.align		4
        /*0040*/ 	.byte	0x04, 0x31
        /*0042*/ 	.short	(.L_39 - .L_38)


	//   ....[0]....
.L_38:
        /*0044*/ 	.word	0x00003b00


	//   ....[1]....
        /*0048*/ 	.word	0x00003b20


	//   ....[2]....
        /*004c*/ 	.word	0x00003b50


	//   ....[3]....
        /*0050*/ 	.word	0x00004720


	//   ....[4]....
        /*0054*/ 	.word	0x00004790


	//   ....[5]....
        /*0058*/ 	.word	0x00004880


	//   ....[6]....
        /*005c*/ 	.word	0x00004930


	//----- nvinfo : EIATTR_COOP_GROUP_MASK_REGIDS
	.align		4
.L_39:
        /*0060*/ 	.byte	0x04, 0x29
        /*0062*/ 	.short	(.L_41 - .L_40)


	//   ....[0]....
.L_40:
        /*0064*/ 	.word	0xffffffff


	//   ....[1]....
        /*0068*/ 	.word	0xffffffff


	//   ....[2]....
        /*006c*/ 	.word	0xffffffff


	//   ....[3]....
        /*0070*/ 	.word	0xffffffff


	//   ....[4]....
        /*0074*/ 	.word	0xffffffff


	//   ....[5]....
        /*0078*/ 	.word	0xffffffff


	//   ....[6]....
        /*007c*/ 	.word	0xffffffff


	//   ....[7]....
        /*0080*/ 	.word	0xffffffff


	//   ....[8]....
        /*0084*/ 	.word	0xffffffff


	//   ....[9]....
        /*0088*/ 	.word	0xffffffff


	//   ....[10]....
        /*008c*/ 	.word	0xffffffff


	//   ....[11]....
        /*0090*/ 	.word	0xffffffff


	//   ....[12]....
        /*0094*/ 	.word	0xffffffff


	//   ....[13]....
        /*0098*/ 	.word	0xffffffff


	//----- nvinfo : EIATTR_COOP_GROUP_INSTR_OFFSETS
	.align		4
.L_41:
        /*009c*/ 	.byte	0x04, 0x28
        /*009e*/ 	.short	(.L_43 - .L_42)


	//   ....[0]....
.L_42:
        /*00a0*/ 	.word	0x00000080


	//   ....[1]....
        /*00a4*/ 	.word	0x000004f0


	//   ....[2]....
        /*00a8*/ 	.word	0x00000690


	//   ....[3]....
        /*00ac*/ 	.word	0x000007f0


	//   ....[4]....
        /*00b0*/ 	.word	0x000008f0


	//   ....[5]....
        /*00b4*/ 	.word	0x00000a60


	//   ....[6]....
        /*00b8*/ 	.word	0x00000c00


	//   ....[7]....
        /*00bc*/ 	.word	0x00000db0


	//   ....[8]....
        /*00c0*/ 	.word	0x00001f70


	//   ....[9]....
        /*00c4*/ 	.word	0x00002e40


	//   ....[10]....
        /*00c8*/ 	.word	0x00003050


	//   ....[11]....
        /*00cc*/ 	.word	0x00003080


	//   ....[12]....
        /*00d0*/ 	.word	0x000039e0


	//   ....[13]....
        /*00d4*/ 	.word	0x00003c10


	//----- nvinfo : EIATTR_VRC_CTA_INIT_COUNT
	.align		4
.L_43:
        /*00d8*/ 	.byte	0x02, 0x4a
        /*00da*/ 	.byte	0x80
	.zero		1


	//----- nvinfo : EIATTR_SYSCALL_OFFSETS
	.align		4
        /*00dc*/ 	.byte	0x04, 0x46
        /*00de*/ 	.short	(.L_45 - .L_44)


	//   ....[0]....
.L_44:
        /*00e0*/ 	.word	0x00005540


	//   ....[1]....
        /*00e4*/ 	.word	0x00005680


	//   ....[2]....
        /*00e8*/ 	.word	0x00005eb0


	//   ....[3]....
        /*00ec*/ 	.word	0x00006c40


	//----- nvinfo : EIATTR_MBARRIER_INSTR_OFFSETS
	.align		4
.L_45:
        /*00f0*/ 	.byte	0x04, 0x39
        /*00f2*/ 	.short	(.L_47 - .L_46)


	//   ....[0]....
.L_46:
        /*00f4*/ 	.word	0x00000600
        /*00f8*/ 	.word	0x000000ff
        /*00fc*/ 	.word	0x00000000
        /*0100*/ 	.short	0x0100
        /*0102*/ 	.byte	0x04
	.zero		1


	//   ....[1]....
        /*0104*/ 	.word	0x00000610
        /*0108*/ 	.word	0x000000ff
        /*010c*/ 	.word	0x00000020
        /*0110*/ 	.short	0x0100
        /*0112*/ 	.byte	0x04
	.zero		1


	//   ....[2]....
        /*0114*/ 	.word	0x00000620
        /*0118*/ 	.word	0x000000ff
        /*011c*/ 	.word	0x00000008
        /*0120*/ 	.short	0x0100
        /*0122*/ 	.byte	0x04
	.zero		1


	//   ....[3]....
        /*0124*/ 	.word	0x00000630
        /*0128*/ 	.word	0x000000ff
        /*012c*/ 	.word	0x00000028
        /*0130*/ 	.short	0x0100
        /*0132*/ 	.byte	0x04
	.zero		1


	//   ....[4]....
        /*0134*/ 	.word	0x00000640
        /*0138*/ 	.word	0x000000ff
        /*013c*/ 	.word	0x00000010
        /*0140*/ 	.short	0x0100
        /*0142*/ 	.byte	0x04
	.zero		1


	//   ....[5]....
        /*0144*/ 	.word	0x00000650
        /*0148*/ 	.word	0x000000ff
        /*014c*/ 	.word	0x00000030
        /*0150*/ 	.short	0x0100
        /*0152*/ 	.byte	0x04
	.zero		1


	//   ....[6]....
        /*0154*/ 	.word	0x00000660
        /*0158*/ 	.word	0x000000ff
        /*015c*/ 	.word	0x00000018
        /*0160*/ 	.short	0x0100
        /*0162*/ 	.byte	0x04
	.zero		1


	//   ....[7]....
        /*0164*/ 	.word	0x00000670
        /*0168*/ 	.word	0x000000ff
        /*016c*/ 	.word	0x00000038
        /*0170*/ 	.short	0x0100
        /*0172*/ 	.byte	0x04
	.zero		1


	//   ....[8]....
        /*0174*/ 	.word	0x000007a0
        /*0178*/ 	.word	0x000000ff
        /*017c*/ 	.word	0x00000040
        /*0180*/ 	.short	0x0100
        /*0182*/ 	.byte	0x04
	.zero		1


	//   ....[9]....
        /*0184*/ 	.word	0x000007b0
        /*0188*/ 	.word	0x000000ff
        /*018c*/ 	.word	0x00000050
        /*0190*/ 	.short	0x0100
        /*0192*/ 	.byte	0x04
	.zero		1


	//   ....[10]....
        /*0194*/ 	.word	0x000007c0
        /*0198*/ 	.word	0x000000ff
        /*019c*/ 	.word	0x00000048
        /*01a0*/ 	.short	0x0100
        /*01a2*/ 	.byte	0x04
	.zero		1


	//   ....[11]....
        /*01a4*/ 	.word	0x000007d0
        /*01a8*/ 	.word	0x000000ff
        /*01ac*/ 	.word	0x00000058
        /*01b0*/ 	.short	0x0100
        /*01b2*/ 	.byte	0x04
	.zero		1


	//   ....[12]....
        /*01b4*/ 	.word	0x000008c0
        /*01b8*/ 	.word	0x000000ff
        /*01bc*/ 	.word	0x00000060
        /*01c0*/ 	.short	0x0100
        /*01c2*/ 	.byte	0x06
	.zero		1


	//   ....[13]....
        /*01c4*/ 	.word	0x000008d0
        /*01c8*/ 	.word	0x000000ff
        /*01cc*/ 	.word	0x00000068
        /*01d0*/ 	.short	0x0100
        /*01d2*/ 	.byte	0x06
	.zero		1


	//   ....[14]....
        /*01d4*/ 	.word	0x00000a10
        /*01d8*/ 	.word	0x000000ff
        /*01dc*/ 	.word	0x00000070
        /*01e0*/ 	.short	0x0100
        /*01e2*/ 	.byte	0x06
	.zero		1


	//   ....[15]....
        /*01e4*/ 	.word	0x00000a20
        /*01e8*/ 	.word	0x000000ff
        /*01ec*/ 	.word	0x00000080
        /*01f0*/ 	.short	0x0100
        /*01f2*/ 	.byte	0x06
	.zero		1


	//   ....[16]....
        /*01f4*/ 	.word	0x00000a30
        /*01f8*/ 	.word	0x000000ff
        /*01fc*/ 	.word	0x00000078
        /*0200*/ 	.short	0x0100
        /*0202*/ 	.byte	0x06
	.zero		1


	//   ....[17]....
        /*0204*/ 	.word	0x00000a40
        /*0208*/ 	.word	0x000000ff
        /*020c*/ 	.word	0x00000088
        /*0210*/ 	.short	0x0100
        /*0212*/ 	.byte	0x06
	.zero		1


	//   ....[18]....
        /*0214*/ 	.word	0x00000b70
        /*0218*/ 	.word	0x000000ff
        /*021c*/ 	.word	0x00000090
        /*0220*/ 	.short	0x0100
        /*0222*/ 	.byte	0x04
	.zero		1


	//   ....[19]....
        /*0224*/ 	.word	0x00000b80
        /*0228*/ 	.word	0x000000ff
        /*022c*/ 	.word	0x000000b0
        /*0230*/ 	.short	0x0100
        /*0232*/ 	.byte	0x04
	.zero		1


	//   ....[20]....
        /*0234*/ 	.word	0x00000b90
        /*0238*/ 	.word	0x000000ff
        /*023c*/ 	.word	0x00000098
        /*0240*/ 	.short	0x0100
        /*0242*/ 	.byte	0x04
	.zero		1


	//   ....[21]....
        /*0244*/ 	.word	0x00000ba0
        /*0248*/ 	.word	0x000000ff
        /*024c*/ 	.word	0x000000b8
        /*0250*/ 	.short	0x0100
        /*0252*/ 	.byte	0x04
	.zero		1


	//   ....[22]....
        /*0254*/ 	.word	0x00000bb0
        /*0258*/ 	.word	0x000000ff
        /*025c*/ 	.word	0x000000a0
        /*0260*/ 	.short	0x0100
        /*0262*/ 	.byte	0x04
	.zero		1


	//   ....[23]....
        /*0264*/ 	.word	0x00000bc0
        /*0268*/ 	.word	0x000000ff
        /*026c*/ 	.word	0x000000c0
        /*0270*/ 	.short	0x0100
        /*0272*/ 	.byte	0x04
	.zero		1


	//   ....[24]....
        /*0274*/ 	.word	0x00000bd0
        /*0278*/ 	.word	0x000000ff
        /*027c*/ 	.word	0x000000a8
        /*0280*/ 	.short	0x0100
        /*0282*/ 	.byte	0x04
	.zero		1


	//   ....[25]....
        /*0284*/ 	.word	0x00000be0
        /*0288*/ 	.word	0x000000ff
        /*028c*/ 	.word	0x000000c8
        /*0290*/ 	.short	0x0100
        /*0292*/ 	.byte	0x04
	.zero		1


	//   ....[26]....
        /*0294*/ 	.word	0x00000cd0
        /*0298*/ 	.word	0x000000ff
        /*029c*/ 	.word	0x000000d0
        /*02a0*/ 	.short	0x0100
        /*02a2*/ 	.byte	0x04
	.zero		1


	//   ....[27]....
        /*02a4*/ 	.word	0x00000ce0
        /*02a8*/ 	.word	0x000000ff
        /*02ac*/ 	.word	0x000000e0
        /*02b0*/ 	.short	0x0100
        /*02b2*/ 	.byte	0x04
	.zero		1


	//   ....[28]....
        /*02b4*/ 	.word	0x00000cf0
        /*02b8*/ 	.word	0x000000ff
        /*02bc*/ 	.word	0x000000d8
        /*02c0*/ 	.short	0x0100
        /*02c2*/ 	.byte	0x04
	.zero		1


	//   ....[29]....
        /*02c4*/ 	.word	0x00000d00
        /*02c8*/ 	.word	0x000000ff
        /*02cc*/ 	.word	0x000000e8
        /*02d0*/ 	.short	0x0100
        /*02d2*/ 	.byte	0x04
	.zero		1


	//   ....[30]....
        /*02d4*/ 	.word	0x00001820
        /*02d8*/ 	.word	0x00000000
        /*02dc*/ 	.word	0x000000e0
        /*02e0*/ 	.short	0x010a
        /*02e2*/ 	.byte	0xff
	.zero		1


	//   ....[31]....
        /*02e4*/ 	.word	0x00001840
        /*02e8*/ 	.word	0x00000000
        /*02ec*/ 	.word	0x000000d0
        /*02f0*/ 	.short	0x0101
        /*02f2*/ 	.byte	0xff
	.zero		1


	//   ....[32]....
        /*02f4*/ 	.word	0x00001900
        /*02f8*/ 	.word	0x000000ff
        /*02fc*/ 	.word	0x00000020
        /*0300*/ 	.short	0x010a
        /*0302*/ 	.byte	0x04
	.zero		1


	//   ....[33]....
        /*0304*/ 	.word	0x00001980
        /*0308*/ 	.word	0x000000ff
        /*030c*/ 	.word	0x00000020
        /*0310*/ 	.short	0x010a
        /*0312*/ 	.byte	0x21
	.zero		1


	//   ....[34]....
        /*0314*/ 	.word	0x00001b10
        /*0318*/ 	.word	0x000000ff
        /*031c*/ 	.word	0x00000020
        /*0320*/ 	.short	0x010a
        /*0322*/ 	.byte	0x08
	.zero		1


	//   ....[35]....
        /*0324*/ 	.word	0x00001c30
        /*0328*/ 	.word	0x000000ff
        /*032c*/ 	.word	0x00000068
        /*0330*/ 	.short	0x0101
        /*0332*/ 	.byte	0x07
	.zero		1


	//   ....[36]....
        /*0334*/ 	.word	0x00001c50
        /*0338*/ 	.word	0x000000ff
        /*033c*/ 	.word	0x00000020
        /*0340*/ 	.short	0x010a
        /*0342*/ 	.byte	0x04
	.zero		1


	//   ....[37]....
        /*0344*/ 	.word	0x00001cd0
        /*0348*/ 	.word	0x000000ff
        /*034c*/ 	.word	0x00000020
        /*0350*/ 	.short	0x010a
        /*0352*/ 	.byte	0x09
	.zero		1


	//   ....[38]....
        /*0354*/ 	.word	0x00001e70
        /*0358*/ 	.word	0x000000ff
        /*035c*/ 	.word	0x00000020
        /*0360*/ 	.short	0x010a
        /*0362*/ 	.byte	0x06
	.zero		1


	//   ....[39]....
        /*0364*/ 	.word	0x00001fa0
        /*0368*/ 	.word	0x00000003
        /*036c*/ 	.word	0x00000070
        /*0370*/ 	.short	0x010a
        /*0372*/ 	.byte	0xff
	.zero		1


	//   ....[40]....
        /*0374*/ 	.word	0x000020f0
        /*0378*/ 	.word	0x00000000
        /*037c*/ 	.word	0x00000000
        /*0380*/ 	.short	0x0101
        /*0382*/ 	.byte	0xff
	.zero		1


	//   ....[41]....
        /*0384*/ 	.word	0x00002690
        /*0388*/ 	.word	0x000000ff
        /*038c*/ 	.word	0x00000000
        /*0390*/ 	.short	0x010a
        /*0392*/ 	.byte	0x04
	.zero		1


	//   ....[42]....
        /*0394*/ 	.word	0x00002720
        /*0398*/ 	.word	0x000000ff
        /*039c*/ 	.word	0x00000000
        /*03a0*/ 	.short	0x010a
        /*03a2*/ 	.byte	0x05
	.zero		1


	//   ....[43]....
        /*03a4*/ 	.word	0x000027b0
        /*03a8*/ 	.word	0x000000ff
        /*03ac*/ 	.word	0x00000000
        /*03b0*/ 	.short	0x010a
        /*03b2*/ 	.byte	0x05
	.zero		1


	//   ....[44]....
        /*03b4*/ 	.word	0x00002850
        /*03b8*/ 	.word	0x00000000
        /*03bc*/ 	.word	0x00000000
        /*03c0*/ 	.short	0x010a
        /*03c2*/ 	.byte	0xff
	.zero		1


	//   ....[45]....
        /*03c4*/ 	.word	0x00002990
        /*03c8*/ 	.word	0x00000002
        /*03cc*/ 	.word	0x000000d0
        /*03d0*/ 	.short	0x010a
        /*03d2*/ 	.byte	0xff
	.zero		1


	//   ....[46]....
        /*03d4*/ 	.word	0x000029f0
        /*03d8*/ 	.word	0x00000004
        /*03dc*/ 	.word	0x00000000
        /*03e0*/ 	.short	0x0101
        /*03e2*/ 	.byte	0xff
	.zero		1


	//   ....[47]....
        /*03e4*/ 	.word	0x00002a10
        /*03e8*/ 	.word	0x000000ff
        /*03ec*/ 	.word	0x00000080
        /*03f0*/ 	.short	0x010a
        /*03f2*/ 	.byte	0x04
	.zero		1


	//   ....[48]....
        /*03f4*/ 	.word	0x00002b30
        /*03f8*/ 	.word	0x00000002
        /*03fc*/ 	.word	0x00000070
        /*0400*/ 	.short	0x010a
        /*0402*/ 	.byte	0xff
	.zero		1


	//   ....[49]....
        /*0404*/ 	.word	0x00002c40
        /*0408*/ 	.word	0x00000002
        /*040c*/ 	.word	0x00000000
        /*0410*/ 	.short	0x0101
        /*0412*/ 	.byte	0xff
	.zero		1


	//   ....[50]....
        /*0414*/ 	.word	0x00002cd0
        /*0418*/ 	.word	0x000000ff
        /*041c*/ 	.word	0x00000080
        /*0420*/ 	.short	0x0106
        /*0422*/ 	.byte	0x04
	.zero		1


	//   ....[51]....
        /*0424*/ 	.word	0x00002cf0
        /*0428*/ 	.word	0x000000ff
        /*042c*/ 	.word	0x00000080
        /*0430*/ 	.short	0x010a
        /*0432*/ 	.byte	0x04
	.zero		1


	//   ....[52]....
        /*0434*/ 	.word	0x00002d80
        /*0438*/ 	.word	0x000000ff
        /*043c*/ 	.word	0x00000080
        /*0440*/ 	.short	0x0106
        /*0442*/ 	.byte	0x07
	.zero		1


	//   ....[53]....
        /*0444*/ 	.word	0x00002dc0
        /*0448*/ 	.word	0x00000000
        /*044c*/ 	.word	0x00000080
        /*0450*/ 	.short	0x010a
        /*0452*/ 	.byte	0xff
	.zero		1


	//   ....[54]....
        /*0454*/ 	.word	0x000032c0
        /*0458*/ 	.word	0x00000000
        /*045c*/ 	.word	0x00000070
        /*0460*/ 	.short	0x010a
        /*0462*/ 	.byte	0xff
	.zero		1


	//   ....[55]....
        /*0464*/ 	.word	0x000033c0
        /*0468*/ 	.word	0x00000003
        /*046c*/ 	.word	0x00000000
        /*0470*/ 	.short	0x0101
        /*0472*/ 	.byte	0xff
	.zero		1


	//   ....[56]....
        /*0474*/ 	.word	0x000033d0
        /*0478*/ 	.word	0x000000ff
        /*047c*/ 	.word	0x00000000
        /*0480*/ 	.short	0x010a
        /*0482*/ 	.byte	0x04
	.zero		1


	//   ....[57]....
        /*0484*/ 	.word	0x000033f0
        /*0488*/ 	.word	0x000000ff
        /*048c*/ 	.word	0x000000b0
        /*0490*/ 	.short	0x010a
        /*0492*/ 	.byte	0x13
	.zero		1


	//   ....[58]....
        /*0494*/ 	.word	0x00003530
        /*0498*/ 	.word	0x000000ff
        /*049c*/ 	.word	0x00000000
        /*04a0*/ 	.short	0x010a
        /*04a2*/ 	.byte	0x06
	.zero		1


	//   ....[59]....
        /*04a4*/ 	.word	0x00003630
        /*04a8*/ 	.word	0x000000ff
        /*04ac*/ 	.word	0x00000000
        /*04b0*/ 	.short	0x010a
        /*04b2*/ 	.byte	0x04
	.zero		1


	//   ....[60]....
        /*04b4*/ 	.word	0x00003810
        /*04b8*/ 	.word	0x000000ff
        /*04bc*/ 	.word	0x00000000
        /*04c0*/ 	.short	0x010a
        /*04c2*/ 	.byte	0x04
	.zero		1


	//   ....[61]....
        /*04c4*/ 	.word	0x000038a0
        /*04c8*/ 	.word	0x000000ff
        /*04cc*/ 	.word	0x00000000
        /*04d0*/ 	.short	0x010a
        /*04d2*/ 	.byte	0x05
	.zero		1


	//   ....[62]....
        /*04d4*/ 	.word	0x00003930
        /*04d8*/ 	.word	0x000000ff
        /*04dc*/ 	.word	0x00000000
        /*04e0*/ 	.short	0x010a
        /*04e2*/ 	.byte	0x05
	.zero		1


	//   ....[63]....
        /*04e4*/ 	.word	0x000039c0
        /*04e8*/ 	.word	0x000000ff
        /*04ec*/ 	.word	0x00000000
        /*04f0*/ 	.short	0x010a
        /*04f2*/ 	.byte	0x04
	.zero		1


	//   ....[64]....
        /*04f4*/ 	.word	0x00003ee0
        /*04f8*/ 	.word	0x00000008
        /*04fc*/ 	.word	0x00000070
        /*0500*/ 	.short	0x010a
        /*0502*/ 	.byte	0xff
	.zero		1


	//   ....[65]....
        /*0504*/ 	.word	0x00004050
        /*0508*/ 	.word	0x00000000
        /*050c*/ 	.word	0x00000000
        /*0510*/ 	.short	0x0101
        /*0512*/ 	.byte	0xff
	.zero		1


	//   ....[66]....
        /*0514*/ 	.word	0x00004530
        /*0518*/ 	.word	0x000000ff
        /*051c*/ 	.word	0x00000068
        /*0520*/ 	.short	0x010a
        /*0522*/ 	.byte	0x15
	.zero		1


	//   ....[67]....
        /*0524*/ 	.word	0x000046c0
        /*0528*/ 	.word	0x000000ff
        /*052c*/ 	.word	0x00000050
        /*0530*/ 	.short	0x010a
        /*0532*/ 	.byte	0x15
	.zero		1


	//   ....[68]....
        /*0534*/ 	.word	0x00004830
        /*0538*/ 	.word	0x000000ff
        /*053c*/ 	.word	0x00000040
        /*0540*/ 	.short	0x010b
        /*0542*/ 	.byte	0x15
	.zero		1


	//   ....[69]....
        /*0544*/ 	.word	0x00004840
        /*0548*/ 	.word	0x000000ff
        /*054c*/ 	.word	0x00000000
        /*0550*/ 	.short	0x0101
        /*0552*/ 	.byte	0x27
	.zero		1


	//   ....[70]....
        /*0554*/ 	.word	0x00004850
        /*0558*/ 	.word	0x000000ff
        /*055c*/ 	.word	0x00000058
        /*0560*/ 	.short	0x010a
        /*0562*/ 	.byte	0x15
	.zero		1


	//   ....[71]....
        /*0564*/ 	.word	0x00004a30
        /*0568*/ 	.word	0x000000ff
        /*056c*/ 	.word	0x00000048
        /*0570*/ 	.short	0x010b
        /*0572*/ 	.byte	0x15
	.zero		1


	//   ....[72]....
        /*0574*/ 	.word	0x00004a40
        /*0578*/ 	.word	0x000000ff
        /*057c*/ 	.word	0x00000000
        /*0580*/ 	.short	0x0101
        /*0582*/ 	.byte	0x26
	.zero		1


	//   ....[73]....
        /*0584*/ 	.word	0x00004a70
        /*0588*/ 	.word	0x000000ff
        /*058c*/ 	.word	0x00000050
        /*0590*/ 	.short	0x010a
        /*0592*/ 	.byte	0x15
	.zero		1


	//   ....[74]....
        /*0594*/ 	.word	0x00004ab0
        /*0598*/ 	.word	0x00000000
        /*059c*/ 	.word	0x00000058
        /*05a0*/ 	.short	0x010a
        /*05a2*/ 	.byte	0xff
	.zero		1


	//   ....[75]....
        /*05a4*/ 	.word	0x00004de0
        /*05a8*/ 	.word	0x00000003
        /*05ac*/ 	.word	0x00000070
        /*05b0*/ 	.short	0x010a
        /*05b2*/ 	.byte	0xff
	.zero		1


	//   ....[76]....
        /*05b4*/ 	.word	0x00004f60
        /*05b8*/ 	.word	0x00000000
        /*05bc*/ 	.word	0x00000000
        /*05c0*/ 	.short	0x0101
        /*05c2*/ 	.byte	0xff
	.zero		1


	//   ....[77]....
        /*05c4*/ 	.word	0x00005aa0
        /*05c8*/ 	.word	0x00000002
        /*05cc*/ 	.word	0x00000040
        /*05d0*/ 	.short	0x010a
        /*05d2*/ 	.byte	0xff
	.zero		1


	//   ....[78]....
        /*05d4*/ 	.word	0x00005b10
        /*05d8*/ 	.word	0x00000064
        /*05dc*/ 	.word	0x00000090
        /*05e0*/ 	.short	0x010a
        /*05e2*/ 	.byte	0xff
	.zero		1


	//   ....[79]....
        /*05e4*/ 	.word	0x00005c00
        /*05e8*/ 	.word	0x00000002
        /*05ec*/ 	.word	0x00000040
        /*05f0*/ 	.short	0x010a
        /*05f2*/ 	.byte	0xff
	.zero		1


	//   ....[80]....
        /*05f4*/ 	.word	0x00005d10
        /*05f8*/ 	.word	0x00000000
        /*05fc*/ 	.word	0x00000000
        /*0600*/ 	.short	0x0101
        /*0602*/ 	.byte	0xff
	.zero		1


	//   ....[81]....
        /*0604*/ 	.word	0x00005d90
        /*0608*/ 	.word	0x00000064
        /*060c*/ 	.word	0x00000090
        /*0610*/ 	.short	0x010a
        /*0612*/ 	.byte	0xff
	.zero		1


	//   ....[82]....
        /*0614*/ 	.word	0x000068e0
        /*0618*/ 	.word	0x0000006d
        /*061c*/ 	.word	0x00000040
        /*0620*/ 	.short	0x010a
        /*0622*/ 	.byte	0xff
	.zero		1


	//   ....[83]....
        /*0624*/ 	.word	0x000069b0
        /*0628*/ 	.word	0x0000006d
        /*062c*/ 	.word	0x00000040
        /*0630*/ 	.short	0x010a
        /*0632*/ 	.byte	0xff
	.zero		1


	//   ....[84]....
        /*0634*/ 	.word	0x00006ac0
        /*0638*/ 	.word	0x00000000
        /*063c*/ 	.word	0x00000000
        /*0640*/ 	.short	0x0101
        /*0642*/ 	.byte	0xff
	.zero		1


	//   ....[85]....
        /*0644*/ 	.word	0x00006f50
        /*0648*/ 	.word	0x000000ff
        /*064c*/ 	.word	0x00000000
        /*0650*/ 	.short	0x0101
        /*0652*/ 	.byte	0x04
	.zero		1


	//   ....[86]....
        /*0654*/ 	.word	0x00007760
        /*0658*/ 	.word	0x00000000
        /*065c*/ 	.word	0x000000e0
        /*0660*/ 	.short	0x010a
        /*0662*/ 	.byte	0xff
	.zero		1


	//   ....[87]....
        /*0664*/ 	.word	0x000077c0
        /*0668*/ 	.word	0x00000000
        /*066c*/ 	.word	0x00000020
        /*0670*/ 	.short	0x010a
        /*0672*/ 	.byte	0xff
	.zero		1


	//   ....[88]....
        /*0674*/ 	.word	0x00007820
        /*0678*/ 	.word	0x00000000
        /*067c*/ 	.word	0x00000020
        /*0680*/ 	.short	0x010a
        /*0682*/ 	.byte	0xff
	.zero		1


	//   ....[89]....
        /*0684*/ 	.word	0x00007870
        /*0688*/ 	.word	0x00000003
        /*068c*/ 	.word	0x00000070
        /*0690*/ 	.short	0x010a
        /*0692*/ 	.byte	0xff
	.zero		1


	//   ....[90]....
        /*0694*/ 	.word	0x000078d0
        /*0698*/ 	.word	0x00000000
        /*069c*/ 	.word	0x00000000
        /*06a0*/ 	.short	0x010a
        /*06a2*/ 	.byte	0xff
	.zero		1


	//   ....[91]....
        /*06a4*/ 	.word	0x00007930
        /*06a8*/ 	.word	0x00000000
        /*06ac*/ 	.word	0x00000000
        /*06b0*/ 	.short	0x010a
        /*06b2*/ 	.byte	0xff
	.zero		1


	//   ....[92]....
        /*06b4*/ 	.word	0x00007990
        /*06b8*/ 	.word	0x00000000
        /*06bc*/ 	.word	0x00000000
        /*06c0*/ 	.short	0x010a
        /*06c2*/ 	.byte	0xff
	.zero		1


	//   ....[93]....
        /*06c4*/ 	.word	0x000079e0
        /*06c8*/ 	.word	0x00000002
        /*06cc*/ 	.word	0x000000d0
        /*06d0*/ 	.short	0x010a
        /*06d2*/ 	.byte	0xff
	.zero		1


	//   ....[94]....
        /*06d4*/ 	.word	0x00007a40
        /*06d8*/ 	.word	0x00000002
        /*06dc*/ 	.word	0x00000080
        /*06e0*/ 	.short	0x010a
        /*06e2*/ 	.byte	0xff
	.zero		1


	//   ....[95]....
        /*06e4*/ 	.word	0x00007a90
        /*06e8*/ 	.word	0x00000002
        /*06ec*/ 	.word	0x00000070
        /*06f0*/ 	.short	0x010a
        /*06f2*/ 	.byte	0xff
	.zero		1


	//   ....[96]....
        /*06f4*/ 	.word	0x00007af0
        /*06f8*/ 	.word	0x00000000
        /*06fc*/ 	.word	0x00000080
        /*0700*/ 	.short	0x010a
        /*0702*/ 	.byte	0xff
	.zero		1


	//   ....[97]....
        /*0704*/ 	.word	0x00007b40
        /*0708*/ 	.word	0x00000000
        /*070c*/ 	.word	0x00000070
        /*0710*/ 	.short	0x010a
        /*0712*/ 	.byte	0xff
	.zero		1


	//   ....[98]....
        /*0714*/ 	.word	0x00007ba0
        /*0718*/ 	.word	0x00000003
        /*071c*/ 	.word	0x000000b0
        /*0720*/ 	.short	0x010a
        /*0722*/ 	.byte	0xff
	.zero		1


	//   ....[99]....
        /*0724*/ 	.word	0x00007c00
        /*0728*/ 	.word	0x00000000
        /*072c*/ 	.word	0x00000000
        /*0730*/ 	.short	0x010a
        /*0732*/ 	.byte	0xff
	.zero		1


	//   ....[100]....
        /*0734*/ 	.word	0x00007c60
        /*0738*/ 	.word	0x00000000
        /*073c*/ 	.word	0x00000000
        /*0740*/ 	.short	0x010a
        /*0742*/ 	.byte	0xff
	.zero		1


	//   ....[101]....
        /*0744*/ 	.word	0x00007cc0
        /*0748*/ 	.word	0x00000000
        /*074c*/ 	.word	0x00000000
        /*0750*/ 	.short	0x010a
        /*0752*/ 	.byte	0xff
	.zero		1


	//   ....[102]....
        /*0754*/ 	.word	0x00007d20
        /*0758*/ 	.word	0x00000000
        /*075c*/ 	.word	0x00000000
        /*0760*/ 	.short	0x010a
        /*0762*/ 	.byte	0xff
	.zero		1


	//   ....[103]....
        /*0764*/ 	.word	0x00007d80
        /*0768*/ 	.word	0x00000000
        /*076c*/ 	.word	0x00000000
        /*0770*/ 	.short	0x010a
        /*0772*/ 	.byte	0xff
	.zero		1


	//   ....[104]....
        /*0774*/ 	.word	0x00007dd0
        /*0778*/ 	.word	0x00000008
        /*077c*/ 	.word	0x00000070
        /*0780*/ 	.short	0x010a
        /*0782*/ 	.byte	0xff
	.zero		1


	//   ....[105]....
        /*0784*/ 	.word	0x00007e30
        /*0788*/ 	.word	0x00000000
        /*078c*/ 	.word	0x00000068
        /*0790*/ 	.short	0x010a
        /*0792*/ 	.byte	0xff
	.zero		1


	//   ....[106]....
        /*0794*/ 	.word	0x00007e90
        /*0798*/ 	.word	0x00000005
        /*079c*/ 	.word	0x00000050
        /*07a0*/ 	.short	0x010a
        /*07a2*/ 	.byte	0xff
	.zero		1


	//   ....[107]....
        /*07a4*/ 	.word	0x00007ef0
        /*07a8*/ 	.word	0x00000005
        /*07ac*/ 	.word	0x00000058
        /*07b0*/ 	.short	0x010a
        /*07b2*/ 	.byte	0xff
	.zero		1


	//   ....[108]....
        /*07b4*/ 	.word	0x00007f50
        /*07b8*/ 	.word	0x00000000
        /*07bc*/ 	.word	0x00000050
        /*07c0*/ 	.short	0x010a
        /*07c2*/ 	.byte	0xff
	.zero		1


	//   ....[109]....
        /*07c4*/ 	.word	0x00007fa0
        /*07c8*/ 	.word	0x00000003
        /*07cc*/ 	.word	0x00000070
        /*07d0*/ 	.short	0x010a
        /*07d2*/ 	.byte	0xff
	.zero		1


	//   ....[110]....
        /*07d4*/ 	.word	0x00007ff0
        /*07d8*/ 	.word	0x00000002
        /*07dc*/ 	.word	0x00000040
        /*07e0*/ 	.short	0x010a
        /*07e2*/ 	.byte	0xff
	.zero		1


	//   ....[111]....
        /*07e4*/ 	.word	0x00008040
        /*07e8*/ 	.word	0x00000064
        /*07ec*/ 	.word	0x00000090
        /*07f0*/ 	.short	0x010a
        /*07f2*/ 	.byte	0xff
	.zero		1


	//   ....[112]....
        /*07f4*/ 	.word	0x00008090
        /*07f8*/ 	.word	0x0000006d
        /*07fc*/ 	.word	0x00000040
        /*0800*/ 	.short	0x010a
        /*0802*/ 	.byte	0xff
	.zero		1


	//----- nvinfo : EIATTR_NUM_MBARRIERS
	.align		4
.L_47:
        /*0804*/ 	.byte	0x03, 0x38
        /*0806*/ 	.short	0x001e


	//----- nvinfo : EIATTR_EXIT_INSTR_OFFSETS
	.align		4
        /*0808*/ 	.byte	0x04, 0x1c
        /*080a*/ 	.short	(.L_49 - .L_48)


	//   ....[0]....
.L_48:
        /*080c*/ 	.word	0x00002880


	//   ....[1]....
        /*0810*/ 	.word	0x00002d90


	//   ....[2]....
        /*0814*/ 	.word	0x00002df0


	//   ....[3]....
        /*0818*/ 	.word	0x00003c20


	//   ....[4]....
        /*081c*/ 	.word	0x00004ae0


	//   ....[5]....
        /*0820*/ 	.word	0x00004b20


	//   ....[6]....
        /*0824*/ 	.word	0x00007750


	//----- nvinfo : EIATTR_MAX_THREADS
	.align		4
.L_49:
        /*0828*/ 	.byte	0x04, 0x05
        /*082a*/ 	.short	(.L_51 - .L_50)
.L_50:
        /*082c*/ 	.word	0x00000100
        /*0830*/ 	.word	0x00000001
        /*0834*/ 	.word	0x00000001


	//----- nvinfo : EIATTR_CRS_STACK_SIZE
	.align		4
.L_51:
        /*0838*/ 	.byte	0x04, 0x1e
        /*083a*/ 	.short	(.L_53 - .L_52)
.L_52:
        /*083c*/ 	.word	0x00000000


	//----- nvinfo : EIATTR_CBANK_PARAM_SIZE
	.align		4
.L_53:
        /*0840*/ 	.byte	0x03, 0x19
        /*0842*/ 	.short	0x0800


	//----- nvinfo : EIATTR_PARAM_CBANK
	.align		4
        /*0844*/ 	.byte	0x04, 0x0a
        /*0846*/ 	.short	(.L_55 - .L_54)
	.align		4
.L_54:
        /*0848*/ 	.word	index@(.nv.constant0._ZN7cutlass13device_kernelINS_4gemm6kernel13GemmUniversalIN4cute5tupleIJiiiiEEENS1_10collective13CollectiveMmaINS1_35MainloopSm100TmaUmmaWarpSpecializedILi4ELi2ELi4ENS5_IJNS4_1CILi2EEENSA_ILi1EEESC_EEEEENS5_IJNSA_ILi64EEENSA_ILi128EEENSA_ILi32EEEEEENS_12float_e4m3_tENS5_IJlSC_lEEESJ_SK_NS4_8TiledMMAINS4_8MMA_AtomIJNS4_10MMA_TraitsINS4_19SM100_MMA_F8F6F4_SSEJSJ_SJ_fSF_SG_NS4_17integral_constantINS4_4UMMA5MajorELSR_0EEESS_NSP_INSQ_7ScaleInELST_0EEESU_EEEEEENS4_6LayoutINS5_IJSC_SC_SC_EEENS5_IJNSA_ILi0EEESZ_SZ_EEEEENS5_IJNS4_10UnderscoreES12_S12_EEEEENS4_13SM90_TMA_LOADENS4_14ComposedLayoutINS4_7SwizzleILi1ELi4ELi3EEENS4_18smem_ptr_flag_bitsILi8EEENSX_INS5_IJNSA_ILi8EEESH_EEENS5_IJSH_SC_EEEEEEEvNS4_8identityENS4_23SM90_TMA_LOAD_MULTICASTES1F_vS1G_EENS_8epilogue10collective18CollectiveEpilogueINS1J_23Sm100TmaWarpSpecializedILi2ELi2ELi32ELb0ELb0EEEJSI_NS5_IJNSX_ISF_SC_EES1O_EEESJ_SK_SJ_SK_NS1J_6fusion15FusionCallbacksIS1N_NS1Q_17LinearCombinationISJ_fSJ_fLNS_15FloatRoundStyleE2EEESI_S1P_JEEENS4_5SM1004TMEM4LOAD26SM100_TMEM_LOAD_16dp32b32xES15_NS16_INS17_ILi2ELi4ELi3EEES1A_NSX_INS5_IJS1B_SF_EEENS5_IJSF_SC_EEEEEEENS4_39AutoVectorizingCopyWithAssumedAlignmentILi128EEENS4_14SM90_TMA_STOREES24_S26_S26_EEEvvEEEEvNT_6ParamsE)
        /*084c*/ 	.short	0x0380
        /*084e*/ 	.short	0x0800


	//----- nvinfo : EIATTR_SW_WAR
	.align		4
.L_55:
        /*0850*/ 	.byte	0x04, 0x36
        /*0852*/ 	.short	(.L_57 - .L_56)
.L_56:
        /*0854*/ 	.word	0x00000008
.L_57:


//--------------------- .nv.callgraph             --------------------------
	.section	.nv.callgraph,"",@"SHT_CUDA_CALLGRAPH"
	.align	4
	.sectionentsize	8
	.align		4
        /*0000*/ 	.word	0x00000000
	.align		4
        /*0004*/ 	.word	0xffffffff
	.align		4
        /*0008*/ 	.word	index@(_ZN7cutlass13device_kernelINS_4gemm6kernel13GemmUniversalIN4cute5tupleIJiiiiEEENS1_10collective13CollectiveMmaINS1_35MainloopSm100TmaUmmaWarpSpecializedILi4ELi2ELi4ENS5_IJNS4_1CILi2EEENSA_ILi1EEESC_EEEEENS5_IJNSA_ILi64EEENSA_ILi128EEENSA_ILi32EEEEEENS_12float_e4m3_tENS5_IJlSC_lEEESJ_SK_NS4_8TiledMMAINS4_8MMA_AtomIJNS4_10MMA_TraitsINS4_19SM100_MMA_F8F6F4_SSEJSJ_SJ_fSF_SG_NS4_17integral_constantINS4_4UMMA5MajorELSR_0EEESS_NSP_INSQ_7ScaleInELST_0EEESU_EEEEEENS4_6LayoutINS5_IJSC_SC_SC_EEENS5_IJNSA_ILi0EEESZ_SZ_EEEEENS5_IJNS4_10UnderscoreES12_S12_EEEEENS4_13SM90_TMA_LOADENS4_14ComposedLayoutINS4_7SwizzleILi1ELi4ELi3EEENS4_18smem_ptr_flag_bitsILi8EEENSX_INS5_IJNSA_ILi8EEESH_EEENS5_IJSH_SC_EEEEEEEvNS4_8identityENS4_23SM90_TMA_LOAD_MULTICASTES1F_vS1G_EENS_8epilogue10collective18CollectiveEpilogueINS1J_23Sm100TmaWarpSpecializedILi2ELi2ELi32ELb0ELb0EEEJSI_NS5_IJNSX_ISF_SC_EES1O_EEESJ_SK_SJ_SK_NS1J_6fusion15FusionCallbacksIS1N_NS1Q_17LinearCombinationISJ_fSJ_fLNS_15FloatRoundStyleE2EEESI_S1P_JEEENS4_5SM1004TMEM4LOAD26SM100_TMEM_LOAD_16dp32b32xES15_NS16_INS17_ILi2ELi4ELi3EEES1A_NSX_INS5_IJS1B_SF_EEENS5_IJSF_SC_EEEEEEENS4_39AutoVectorizingCopyWithAssumedAlignmentILi128EEENS4_14SM90_TMA_STOREES24_S26_S26_EEEvvEEEEvNT_6ParamsE)
	.align		4
        /*000c*/ 	.word	index@(__assertfail)
	.align		4
        /*0010*/ 	.word	0x00000000
	.align		4
        /*0014*/ 	.word	0xfffffffe
	.align		4
        /*0018*/ 	.word	0x00000000
	.align		4
        /*001c*/ 	.word	0xfffffffd
	.align		4
        /*0020*/ 	.word	0x00000000
	.align		4
        /*0024*/ 	.word	0xfffffffc


//--------------------- .nv.constant4             --------------------------
	.section	.nv.constant4,"a",@progbits
	.align	8
	.align		8
.nv.constant4:
        /*0000*/ 	.dword	__assertfail
	.align		8
        /*0008*/ 	.dword	__unnamed_1
	.align		8
        /*0010*/ 	.dword	__unnamed_2
	.align		8
        /*0018*/ 	.dword	_ZN39_INTERNAL_eaf1f3f5_4_k_cu_15511a61_87244cuda3std3__45__cpo5beginE
	.align		8
        /*0020*/ 	.dword	_ZN39_INTERNAL_eaf1f3f5_4_k_cu_15511a61_87244cuda3std3__45__cpo3endE
	.align		8
        /*0028*/ 	.dword	_ZN39_INTERNAL_eaf1f3f5_4_k_cu_15511a61_87244cuda3std3__45__cpo6cbeginE
	.align		8
        /*0030*/ 	.dword	_ZN39_INTERNAL_eaf1f3f5_4_k_cu_15511a61_87244cuda3std3__45__cpo4cendE
	.align		8
        /*0038*/ 	.dword	_ZN39_INTERNAL_eaf1f3f5_4_k_cu_15511a61_87244cuda3std3__441_GLOBAL__N__eaf1f3f5_4_k_cu_15511a61_87246ignoreE
	.align		8
        /*0040*/ 	.dword	_ZN39_INTERNAL_eaf1f3f5_4_k_cu_15511a61_87244cuda3std3__419piecewise_constructE
	.align		8
        /*0048*/ 	.dword	_ZN39_INTERNAL_eaf1f3f5_4_k_cu_15511a61_87244cuda3std3__48in_placeE
	.align		8
        /*0050*/ 	.dword	_ZN39_INTERNAL_eaf1f3f5_4_k_cu_15511a61_87244cuda3std6ranges3__45__cpo4swapE
	.align		8
        /*0058*/ 	.dword	_ZN39_INTERNAL_eaf1f3f5_4_k_cu_15511a61_87244cuda3std6ranges3__45__cpo9iter_moveE
	.align		8
        /*0060*/ 	.dword	_ZN39_INTERNAL_eaf1f3f5_4_k_cu_15511a61_87244cute7productE
	.align		8
        /*0068*/ 	.dword	_ZN39_INTERNAL_eaf1f3f5_4_k_cu_15511a61_87244cute1_E
	.align		8
        /*0070*/ 	.dword	$str$25
	.align		8
        /*0078*/ 	.dword	$str$26
	.align		8
        /*0080*/ 	.dword	$str$27
	.align		8
        /*0088*/ 	.dword	$str$28


//--------------------- .text._ZN7cutlass13device_kernelINS_4gemm6kernel13GemmUniversalIN4cute5tupleIJiiiiEEENS1_10collective13CollectiveMmaINS1_35MainloopSm100TmaUmmaWarpSpecializedILi4ELi2ELi4ENS5_IJNS4_1CILi2EEENSA_ILi1EEESC_EEEEENS5_IJNSA_ILi64EEENSA_ILi128EEENSA_ILi32EEEEEENS_12float_e4m3_tENS5_IJlSC_lEEESJ_SK_NS4_8TiledMMAINS4_8MMA_AtomIJNS4_10MMA_TraitsINS4_19SM100_MMA_F8F6F4_SSEJSJ_SJ_fSF_SG_NS4_17integral_constantINS4_4UMMA5MajorELSR_0EEESS_NSP_INSQ_7ScaleInELST_0EEESU_EEEEEENS4_6LayoutINS5_IJSC_SC_SC_EEENS5_IJNSA_ILi0EEESZ_SZ_EEEEENS5_IJNS4_10UnderscoreES12_S12_EEEEENS4_13SM90_TMA_LOADENS4_14ComposedLayoutINS4_7SwizzleILi1ELi4ELi3EEENS4_18smem_ptr_flag_bitsILi8EEENSX_INS5_IJNSA_ILi8EEESH_EEENS5_IJSH_SC_EEEEEEEvNS4_8identityENS4_23SM90_TMA_LOAD_MULTICASTES1F_vS1G_EENS_8epilogue10collective18CollectiveEpilogueINS1J_23Sm100TmaWarpSpecializedILi2ELi2ELi32ELb0ELb0EEEJSI_NS5_IJNSX_ISF_SC_EES1O_EEESJ_SK_SJ_SK_NS1J_6fusion15FusionCallbacksIS1N_NS1Q_17LinearCombinationISJ_fSJ_fLNS_15FloatRoundStyleE2EEESI_S1P_JEEENS4_5SM1004TMEM4LOAD26SM100_TMEM_LOAD_16dp32b32xES15_NS16_INS17_ILi2ELi4ELi3EEES1A_NSX_INS5_IJS1B_SF_EEENS5_IJSF_SC_EEEEEEENS4_39AutoVectorizingCopyWithAssumedAlignmentILi128EEENS4_14SM90_TMA_STOREES24_S26_S26_EEEvvEEEEvNT_6ParamsE --------------------------
	.section	.text._ZN7cutlass13device_kernelINS_4gemm6kernel13GemmUniversalIN4cute5tupleIJiiiiEEENS1_10collective13CollectiveMmaINS1_35MainloopSm100TmaUmmaWarpSpecializedILi4ELi2ELi4ENS5_IJNS4_1CILi2EEENSA_ILi1EEESC_EEEEENS5_IJNSA_ILi64EEENSA_ILi128EEENSA_ILi32EEEEEENS_12float_e4m3_tENS5_IJlSC_lEEESJ_SK_NS4_8TiledMMAINS4_8MMA_AtomIJNS4_10MMA_TraitsINS4_19SM100_MMA_F8F6F4_SSEJSJ_SJ_fSF_SG_NS4_17integral_constantINS4_4UMMA5MajorELSR_0EEESS_NSP_INSQ_7ScaleInELST_0EEESU_EEEEEENS4_6LayoutINS5_IJSC_SC_SC_EEENS5_IJNSA_ILi0EEESZ_SZ_EEEEENS5_IJNS4_10UnderscoreES12_S12_EEEEENS4_13SM90_TMA_LOADENS4_14ComposedLayoutINS4_7SwizzleILi1ELi4ELi3EEENS4_18smem_ptr_flag_bitsILi8EEENSX_INS5_IJNSA_ILi8EEESH_EEENS5_IJSH_SC_EEEEEEEvNS4_8identityENS4_23SM90_TMA_LOAD_MULTICASTES1F_vS1G_EENS_8epilogue10collective18CollectiveEpilogueINS1J_23Sm100TmaWarpSpecializedILi2ELi2ELi32ELb0ELb0EEEJSI_NS5_IJNSX_ISF_SC_EES1O_EEESJ_SK_SJ_SK_NS1J_6fusion15FusionCallbacksIS1N_NS1Q_17LinearCombinationISJ_fSJ_fLNS_15FloatRoundStyleE2EEESI_S1P_JEEENS4_5SM1004TMEM4LOAD26SM100_TMEM_LOAD_16dp32b32xES15_NS16_INS17_ILi2ELi4ELi3EEES1A_NSX_INS5_IJS1B_SF_EEENS5_IJSF_SC_EEEEEEENS4_39AutoVectorizingCopyWithAssumedAlignmentILi128EEENS4_14SM90_TMA_STOREES24_S26_S26_EEEvvEEEEvNT_6ParamsE,"ax",@progbits
	.align	128
.text._ZN7cutlass13device_kernelINS_4gemm6kernel13GemmUniversalIN4cute5tupleIJiiiiEEENS1_10collective13CollectiveMmaINS1_35MainloopSm100TmaUmmaWarpSpecializedILi4ELi2ELi4ENS5_IJNS4_1CILi2EEENSA_ILi1EEESC_EEEEENS5_IJNSA_ILi64EEENSA_ILi128EEENSA_ILi32EEEEEENS_12float_e4m3_tENS5_IJlSC_lEEESJ_SK_NS4_8TiledMMAINS4_8MMA_AtomIJNS4_10MMA_TraitsINS4_19SM100_MMA_F8F6F4_SSEJSJ_SJ_fSF_SG_NS4_17integral_constantINS4_4UMMA5MajorELSR_0EEESS_NSP_INSQ_7ScaleInELST_0EEESU_EEEEEENS4_6LayoutINS5_IJSC_SC_SC_EEENS5_IJNSA_ILi0EEESZ_SZ_EEEEENS5_IJNS4_10UnderscoreES12_S12_EEEEENS4_13SM90_TMA_LOADENS4_14ComposedLayoutINS4_7SwizzleILi1ELi4ELi3EEENS4_18smem_ptr_flag_bitsILi8EEENSX_INS5_IJNSA_ILi8EEESH_EEENS5_IJSH_SC_EEEEEEEvNS4_8identityENS4_23SM90_TMA_LOAD_MULTICASTES1F_vS1G_EENS_8epilogue10collective18CollectiveEpilogueINS1J_23Sm100TmaWarpSpecializedILi2ELi2ELi32ELb0ELb0EEEJSI_NS5_IJNSX_ISF_SC_EES1O_EEESJ_SK_SJ_SK_NS1J_6fusion15FusionCallbacksIS1N_NS1Q_17LinearCombinationISJ_fSJ_fLNS_15FloatRoundStyleE2EEESI_S1P_JEEENS4_5SM1004TMEM4LOAD26SM100_TMEM_LOAD_16dp32b32xES15_NS16_INS17_ILi2ELi4ELi3EEES1A_NSX_INS5_IJS1B_SF_EEENS5_IJSF_SC_EEEEEEENS4_39AutoVectorizingCopyWithAssumedAlignmentILi128EEENS4_14SM90_TMA_STOREES24_S26_S26_EEEvvEEEEvNT_6ParamsE:
        .type           _ZN7cutlass13device_kernelINS_4gemm6kernel13GemmUniversalIN4cute5tupleIJiiiiEEENS1_10collective13CollectiveMmaINS1_35MainloopSm100TmaUmmaWarpSpecializedILi4ELi2ELi4ENS5_IJNS4_1CILi2EEENSA_ILi1EEESC_EEEEENS5_IJNSA_ILi64EEENSA_ILi128EEENSA_ILi32EEEEEENS_12float_e4m3_tENS5_IJlSC_lEEESJ_SK_NS4_8TiledMMAINS4_8MMA_AtomIJNS4_10MMA_TraitsINS4_19SM100_MMA_F8F6F4_SSEJSJ_SJ_fSF_SG_NS4_17integral_constantINS4_4UMMA5MajorELSR_0EEESS_NSP_INSQ_7ScaleInELST_0EEESU_EEEEEENS4_6LayoutINS5_IJSC_SC_SC_EEENS5_IJNSA_ILi0EEESZ_SZ_EEEEENS5_IJNS4_10UnderscoreES12_S12_EEEEENS4_13SM90_TMA_LOADENS4_14ComposedLayoutINS4_7SwizzleILi1ELi4ELi3EEENS4_18smem_ptr_flag_bitsILi8EEENSX_INS5_IJNSA_ILi8EEESH_EEENS5_IJSH_SC_EEEEEEEvNS4_8identityENS4_23SM90_TMA_LOAD_MULTICASTES1F_vS1G_EENS_8epilogue10collective18CollectiveEpilogueINS1J_23Sm100TmaWarpSpecializedILi2ELi2ELi32ELb0ELb0EEEJSI_NS5_IJNSX_ISF_SC_EES1O_EEESJ_SK_SJ_SK_NS1J_6fusion15FusionCallbacksIS1N_NS1Q_17LinearCombinationISJ_fSJ_fLNS_15FloatRoundStyleE2EEESI_S1P_JEEENS4_5SM1004TMEM4LOAD26SM100_TMEM_LOAD_16dp32b32xES15_NS16_INS17_ILi2ELi4ELi3EEES1A_NSX_INS5_IJS1B_SF_EEENS5_IJSF_SC_EEEEEEENS4_39AutoVectorizingCopyWithAssumedAlignmentILi128EEENS4_14SM90_TMA_STOREES24_S26_S26_EEEvvEEEEvNT_6ParamsE,@function
        .size           _ZN7cutlass13device_kernelINS_4gemm6kernel13GemmUniversalIN4cute5tupleIJiiiiEEENS1_10collective13CollectiveMmaINS1_35MainloopSm100TmaUmmaWarpSpecializedILi4ELi2ELi4ENS5_IJNS4_1CILi2EEENSA_ILi1EEESC_EEEEENS5_IJNSA_ILi64EEENSA_ILi128EEENSA_ILi32EEEEEENS_12float_e4m3_tENS5_IJlSC_lEEESJ_SK_NS4_8TiledMMAINS4_8MMA_AtomIJNS4_10MMA_TraitsINS4_19SM100_MMA_F8F6F4_SSEJSJ_SJ_fSF_SG_NS4_17integral_constantINS4_4UMMA5MajorELSR_0EEESS_NSP_INSQ_7ScaleInELST_0EEESU_EEEEEENS4_6LayoutINS5_IJSC_SC_SC_EEENS5_IJNSA_ILi0EEESZ_SZ_EEEEENS5_IJNS4_10UnderscoreES12_S12_EEEEENS4_13SM90_TMA_LOADENS4_14ComposedLayoutINS4_7SwizzleILi1ELi4ELi3EEENS4_18smem_ptr_flag_bitsILi8EEENSX_INS5_IJNSA_ILi8EEESH_EEENS5_IJSH_SC_EEEEEEEvNS4_8identityENS4_23SM90_TMA_LOAD_MULTICASTES1F_vS1G_EENS_8epilogue10collective18CollectiveEpilogueINS1J_23Sm100TmaWarpSpecializedILi2ELi2ELi32ELb0ELb0EEEJSI_NS5_IJNSX_ISF_SC_EES1O_EEESJ_SK_SJ_SK_NS1J_6fusion15FusionCallbacksIS1N_NS1Q_17LinearCombinationISJ_fSJ_fLNS_15FloatRoundStyleE2EEESI_S1P_JEEENS4_5SM1004TMEM4LOAD26SM100_TMEM_LOAD_16dp32b32xES15_NS16_INS17_ILi2ELi4ELi3EEES1A_NSX_INS5_IJS1B_SF_EEENS5_IJSF_SC_EEEEEEENS4_39AutoVectorizingCopyWithAssumedAlignmentILi128EEENS4_14SM90_TMA_STOREES24_S26_S26_EEEvvEEEEvNT_6ParamsE,(.L_x_149 - _ZN7cutlass13device_kernelINS_4gemm6kernel13GemmUniversalIN4cute5tupleIJiiiiEEENS1_10collective13CollectiveMmaINS1_35MainloopSm100TmaUmmaWarpSpecializedILi4ELi2ELi4ENS5_IJNS4_1CILi2EEENSA_ILi1EEESC_EEEEENS5_IJNSA_ILi64EEENSA_ILi128EEENSA_ILi32EEEEEENS_12float_e4m3_tENS5_IJlSC_lEEESJ_SK_NS4_8TiledMMAINS4_8MMA_AtomIJNS4_10MMA_TraitsINS4_19SM100_MMA_F8F6F4_SSEJSJ_SJ_fSF_SG_NS4_17integral_constantINS4_4UMMA5MajorELSR_0EEESS_NSP_INSQ_7ScaleInELST_0EEESU_EEEEEENS4_6LayoutINS5_IJSC_SC_SC_EEENS5_IJNSA_ILi0EEESZ_SZ_EEEEENS5_IJNS4_10UnderscoreES12_S12_EEEEENS4_13SM90_TMA_LOADENS4_14ComposedLayoutINS4_7SwizzleILi1ELi4ELi3EEENS4_18smem_ptr_flag_bitsILi8EEENSX_INS5_IJNSA_ILi8EEESH_EEENS5_IJSH_SC_EEEEEEEvNS4_8identityENS4_23SM90_TMA_LOAD_MULTICASTES1F_vS1G_EENS_8epilogue10collective18CollectiveEpilogueINS1J_23Sm100TmaWarpSpecializedILi2ELi2ELi32ELb0ELb0EEEJSI_NS5_IJNSX_ISF_SC_EES1O_EEESJ_SK_SJ_SK_NS1J_6fusion15FusionCallbacksIS1N_NS1Q_17LinearCombinationISJ_fSJ_fLNS_15FloatRoundStyleE2EEESI_S1P_JEEENS4_5SM1004TMEM4LOAD26SM100_TMEM_LOAD_16dp32b32xES15_NS16_INS17_ILi2ELi4ELi3EEES1A_NSX_INS5_IJS1B_SF_EEENS5_IJSF_SC_EEEEEEENS4_39AutoVectorizingCopyWithAssumedAlignmentILi128EEENS4_14SM90_TMA_STOREES24_S26_S26_EEEvvEEEEvNT_6ParamsE)
        .other          _ZN7cutlass13device_kernelINS_4gemm6kernel13GemmUniversalIN4cute5tupleIJiiiiEEENS1_10collective13CollectiveMmaINS1_35MainloopSm100TmaUmmaWarpSpecializedILi4ELi2ELi4ENS5_IJNS4_1CILi2EEENSA_ILi1EEESC_EEEEENS5_IJNSA_ILi64EEENSA_ILi128EEENSA_ILi32EEEEEENS_12float_e4m3_tENS5_IJlSC_lEEESJ_SK_NS4_8TiledMMAINS4_8MMA_AtomIJNS4_10MMA_TraitsINS4_19SM100_MMA_F8F6F4_SSEJSJ_SJ_fSF_SG_NS4_17integral_constantINS4_4UMMA5MajorELSR_0EEESS_NSP_INSQ_7ScaleInELST_0EEESU_EEEEEENS4_6LayoutINS5_IJSC_SC_SC_EEENS5_IJNSA_ILi0EEESZ_SZ_EEEEENS5_IJNS4_10UnderscoreES12_S12_EEEEENS4_13SM90_TMA_LOADENS4_14ComposedLayoutINS4_7SwizzleILi1ELi4ELi3EEENS4_18smem_ptr_flag_bitsILi8EEENSX_INS5_IJNSA_ILi8EEESH_EEENS5_IJSH_SC_EEEEEEEvNS4_8identityENS4_23SM90_TMA_LOAD_MULTICASTES1F_vS1G_EENS_8epilogue10collective18CollectiveEpilogueINS1J_23Sm100TmaWarpSpecializedILi2ELi2ELi32ELb0ELb0EEEJSI_NS5_IJNSX_ISF_SC_EES1O_EEESJ_SK_SJ_SK_NS1J_6fusion15FusionCallbacksIS1N_NS1Q_17LinearCombinationISJ_fSJ_fLNS_15FloatRoundStyleE2EEESI_S1P_JEEENS4_5SM1004TMEM4LOAD26SM100_TMEM_LOAD_16dp32b32xES15_NS16_INS17_ILi2ELi4ELi3EEES1A_NSX_INS5_IJS1B_SF_EEENS5_IJSF_SC_EEEEEEENS4_39AutoVectorizingCopyWithAssumedAlignmentILi128EEENS4_14SM90_TMA_STOREES24_S26_S26_EEEvvEEEEvNT_6ParamsE,@"STO_CUDA_ENTRY STV_DEFAULT"
_ZN7cutlass13device_kernelINS_4gemm6kernel13GemmUniversalIN4cute5tupleIJiiiiEEENS1_10collective13CollectiveMmaINS1_35MainloopSm100TmaUmmaWarpSpecializedILi4ELi2ELi4ENS5_IJNS4_1CILi2EEENSA_ILi1EEESC_EEEEENS5_IJNSA_ILi64EEENSA_ILi128EEENSA_ILi32EEEEEENS_12float_e4m3_tENS5_IJlSC_lEEESJ_SK_NS4_8TiledMMAINS4_8MMA_AtomIJNS4_10MMA_TraitsINS4_19SM100_MMA_F8F6F4_SSEJSJ_SJ_fSF_SG_NS4_17integral_constantINS4_4UMMA5MajorELSR_0EEESS_NSP_INSQ_7ScaleInELST_0EEESU_EEEEEENS4_6LayoutINS5_IJSC_SC_SC_EEENS5_IJNSA_ILi0EEESZ_SZ_EEEEENS5_IJNS4_10UnderscoreES12_S12_EEEEENS4_13SM90_TMA_LOADENS4_14ComposedLayoutINS4_7SwizzleILi1ELi4ELi3EEENS4_18smem_ptr_flag_bitsILi8EEENSX_INS5_IJNSA_ILi8EEESH_EEENS5_IJSH_SC_EEEEEEEvNS4_8identityENS4_23SM90_TMA_LOAD_MULTICASTES1F_vS1G_EENS_8epilogue10collective18CollectiveEpilogueINS1J_23Sm100TmaWarpSpecializedILi2ELi2ELi32ELb0ELb0EEEJSI_NS5_IJNSX_ISF_SC_EES1O_EEESJ_SK_SJ_SK_NS1J_6fusion15FusionCallbacksIS1N_NS1Q_17LinearCombinationISJ_fSJ_fLNS_15FloatRoundStyleE2EEESI_S1P_JEEENS4_5SM1004TMEM4LOAD26SM100_TMEM_LOAD_16dp32b32xES15_NS16_INS17_ILi2ELi4ELi3EEES1A_NSX_INS5_IJS1B_SF_EEENS5_IJSF_SC_EEEEEEENS4_39AutoVectorizingCopyWithAssumedAlignmentILi128EEENS4_14SM90_TMA_STOREES24_S26_S26_EEEvvEEEEvNT_6ParamsE:
[----:B------:R-:W1:Y:S01]  /*0000*/  LDC R1, c[0x0][0x37c] ;  /* 0x0000df00ff017b82 */ /* 0x000e620000000800 */
[----:B------:R-:W2:Y:S01]  /*0010*/  S2R R93, SR_TID.X ;  /* 0x00000000005d7919 */ /* 0x000ea20000002100 */
[----:B------:R-:W3:Y:S01]  /*0020*/  LDCU.64 UR8, c[0x0][0x890] ;  /* 0x00011200ff0877ac */ /* 0x000ee20008000a00 */
[----:B------:R-:W-:Y:S02]  /*0030*/  PRMT R84, RZ, 0x7610, R84 ;  /* 0x00007610ff547816 */ /* 0x000fe40000000054 */
[----:B------:R-:W-:Y:S01]  /*0040*/  ELECT P3, URZ, PT ;  /* 0x0000000000ff782f */ /* 0x000fe20003860000 */
[----:B---3--:R-:W-:-:S04]  /*0050*/  UISETP.NE.U32.AND UP0, UPT, UR8, URZ, UPT ;  /* 0x000000ff0800728c */ /* 0x008fc8000bf05070 */
[----:B------:R-:W-:Y:S01]  /*0060*/  UISETP.NE.AND.EX UP0, UPT, UR9, URZ, UPT, UP0 ;  /* 0x000000ff0900728c */ /* 0x000fe2000bf05300 */
[----:B--2---:R-:W-:-:S05]  /*0070*/  SHF.R.U32.HI R85, RZ, 0x5, R93 ;  /* 0x00000005ff557819 */ /* 0x004fca000001165d */
[----:B------:R-:W2:Y:S02]  /*0080*/  SHFL.IDX PT, R0, R85, RZ, 0x1f ;  /* 0x00001fff55007589 */ /* 0x000ea400000e0000 */
[----:B--2---:R-:W-:Y:S01]  /*0090*/  R2UR UR18, R0 ;  /* 0x00000000001272ca */ /* 0x004fe200000e0000 */
[----:B-1----:R-:W-:-:S14]  /*00a0*/  BRA.U UP0, `(.L_x_0) ;  /* 0x0000000100307547 */ /* 0x002fdc000b800000 */
[----:B------:R-:W1:Y:S02]  /*00b0*/  LDCU.64 UR4, c[0x0][0x888] ;  /* 0x00011100ff0477ac */ /* 0x000e640008000a00 */
[----:B-1----:R-:W-:-:S04]  /*00c0*/  UISETP.NE.U32.AND UP0, UPT, UR4, URZ, UPT ;  /* 0x000000ff0400728c */ /* 0x002fc8000bf05070 */
[----:B------:R-:W-:-:S09]  /*00d0*/  UISETP.NE.AND.EX UP0, UPT, UR5, URZ, UPT, UP0 ;  /* 0x000000ff0500728c */ /* 0x000fd2000bf05300 */
[----:B------:R-:W-:Y:S05]  /*00e0*/  BRA.U !UP0, `(.L_x_1) ;  /* 0x0000000108147547 */ /* 0x000fea000b800000 */
[----:B------:R-:W1:Y:S01]  /*00f0*/  LDC.64 R2, c[0x0][0x888] ;  /* 0x00022200ff027b82 */ /* 0x000e620000000a00 */
[----:B------:R-:W1:Y:S02]  /*0100*/  LDCU.64 UR4, c[0x0][0x358] ;  /* 0x00006b00ff0477ac */ /* 0x000e640008000a00 */
[----:B-1----:R1:W5:Y:S01]  /*0110*/  LDG.E R41, desc[UR4][R2.64] ;  /* 0x0000000402297981 */ /* 0x002362000c1e1900 */
[----:B------:R-:W-:Y:S01]  /*0120*/  HFMA2 R84, -RZ, RZ, 0, 5.9604644775390625e-08 ;  /* 0x00000001ff547431 */ /* 0x000fe200000001ff */
[----:B------:R-:W-:Y:S05]  /*0130*/  BRA `(.L_x_0) ;  /* 0x00000000000c7947 */ /* 0x000fea0003800000 */
.L_x_1:
[----:B------:R-:W1:Y:S01]  /*0140*/  LDCU UR4, c[0x0][0x880] ;  /* 0x00011000ff0477ac */ /* 0x000e620008000800 */
[----:B------:R-:W-:Y:S01]  /*0150*/  HFMA2 R84, -RZ, RZ, 0, 5.9604644775390625e-08 ;  /* 0x00000001ff547431 */ /* 0x000fe200000001ff */
[----:B-1----:R-:W-:-:S07]  /*0160*/  MOV R41, UR4 ;  /* 0x0000000400297c02 */ /* 0x002fce0008000f00 */
.L_x_0:
[----:B------:R-:W2:Y:S02]  /*0170*/  LDCU.64 UR4, c[0x0][0x8b0] ;  /* 0x00011600ff0477ac */ /* 0x000ea40008000a00 */
[----:B--2---:R-:W-:-:S04]  /*0180*/  UISETP.NE.U32.AND UP0, UPT, UR4, URZ, UPT ;  /* 0x000000ff0400728c */ /* 0x004fc8000bf05070 */
[----:B------:R-:W-:-:S09]  /*0190*/  UISETP.NE.AND.EX UP0, UPT, UR5, URZ, UPT, UP0 ;  /* 0x000000ff0500728c */ /* 0x000fd2000bf05300 */
[----:B------:R-:W-:Y:S05]  /*01a0*/  BRA.U UP0, `(.L_x_2) ;  /* 0x0000000100287547 */ /* 0x000fea000b800000 */
[----:B------:R-:W2:Y:S02]  /*01b0*/  LDCU.64 UR4, c[0x0][0x8a8] ;  /* 0x00011500ff0477ac */ /* 0x000ea40008000a00 */
[----:B--2---:R-:W-:-:S04]  /*01c0*/  UISETP.NE.U32.AND UP0, UPT, UR4, URZ, UPT ;  /* 0x000000ff0400728c */ /* 0x004fc8000bf05070 */
[----:B------:R-:W-:-:S09]  /*01d0*/  UISETP.NE.AND.EX UP0, UPT, UR5, URZ, UPT, UP0 ;  /* 0x000000ff0500728c */ /* 0x000fd2000bf05300 */
[----:B------:R-:W-:Y:S05]  /*01e0*/  BRA.U !UP0, `(.L_x_3) ;  /* 0x0000000108107547 */ /* 0x000fea000b800000 */
[----:B------:R-:W2:Y:S01]  /*01f0*/  LDC.64 R38, c[0x0][0x8a8] ;  /* 0x00022a00ff267b82 */ /* 0x000ea20000000a00 */
[----:B------:R-:W2:Y:S02]  /*0200*/  LDCU.64 UR4, c[0x0][0x358] ;  /* 0x00006b00ff0477ac */ /* 0x000ea40008000a00 */
[----:B--2---:R2:W5:Y:S01]  /*0210*/  LDG.E R38, desc[UR4][R38.64] ;  /* 0x0000000426267981 */ /* 0x004562000c1e1900 */
[----:B------:R-:W-:Y:S05]  /*0220*/  BRA `(.L_x_2) ;  /* 0x0000000000087947 */ /* 0x000fea0003800000 */
.L_x_3:
[----:B------:R-:W2:Y:S02]  /*0230*/  LDCU UR4, c[0x0][0x8a0] ;  /* 0x00011400ff0477ac */ /* 0x000ea40008000800 */
[----:B--2---:R-:W-:Y:S02]  /*0240*/  MOV R38, UR4 ;  /* 0x0000000400267c02 */ /* 0x004fe40008000f00 */
.L_x_2:
[----:B------:R-:W-:Y:S01]  /*0250*/  IMAD.U32 R0, RZ, RZ, UR18 ;  /* 0x00000012ff007e24 */ /* 0x000fe2000f8e00ff */
[----:B------:R-:W-:Y:S04]  /*0260*/  BSSY.RECONVERGENT B0, `(.L_x_4) ;  /* 0x000000c000007945 */ /* 0x000fe80003800200 */
[C---:B------:R-:W-:Y:S02]  /*0270*/  ISETP.NE.OR P1, PT, R0.reuse, 0x1, !P3 ;  /* 0x000000010000780c */ /* 0x040fe40005f25670 */
[----:B------:R-:W-:-:S11]  /*0280*/  ISETP.NE.OR P0, PT, R0, 0x3, !P3 ;  /* 0x000000030000780c */ /* 0x000fd60005f05670 */
[----:B------:R-:W-:Y:S05]  /*0290*/  @P1 BRA `(.L_x_5) ;  /* 0x0000000000201947 */ /* 0x000fea0003800000 */
[----:B------:R-:W3:Y:S02]  /*02a0*/  LDCU.64 UR4, c[0x0][0x348] ;  /* 0x00006900ff0477ac */ /* 0x000ee40008000a00 */
[----:B---3--:R-:W-:Y:S02]  /*02b0*/  UIADD3 UR6, UP1, UPT, UR4, 0x80, URZ ;  /* 0x0000008004067890 */ /* 0x008fe4000ff3e0ff */
[----:B------:R-:W-:Y:S02]  /*02c0*/  UIADD3 UR4, UP0, UPT, UR4, 0x180, URZ ;  /* 0x0000018004047890 */ /* 0x000fe4000ff1e0ff */
[----:B------:R-:W-:Y:S02]  /*02d0*/  UIADD3.X UR7, UPT, UPT, URZ, UR5, URZ, UP1, !UPT ;  /* 0x00000005ff077290 */ /* 0x000fe40008ffe4ff */
[----:B------:R-:W-:-:S07]  /*02e0*/  UIADD3.X UR5, UPT, UPT, URZ, UR5, URZ, UP0, !UPT ;  /* 0x00000005ff057290 */ /* 0x000fce00087fe4ff */
[----:B------:R3:W-:Y:S02]  /*02f0*/  UTMACCTL.PF [UR6] ;  /* 0x00000000060079b9 */ /* 0x0007e40008040000 */
[----:B------:R3:W-:Y:S02]  /*0300*/  UTMACCTL.PF [UR4] ;  /* 0x00000000040079b9 */ /* 0x0007e40008040000 */
[----:B---3--:R-:W-:Y:S01]  /*0310*/  NOP ;  /* 0x0000000000007918 */ /* 0x008fe20000000000 */
.L_x_5:
[----:B------:R-:W-:Y:S05]  /*0320*/  BSYNC.RECONVERGENT B0 ;  /* 0x0000000000007941 */ /* 0x000fea0003800200 */
.L_x_4:
[----:B------:R-:W-:Y:S04]  /*0330*/  BSSY.RECONVERGENT B0, `(.L_x_6) ;  /* 0x000000a000007945 */ /* 0x000fe80003800200 */
        /* <DEDUP_REMOVED lines=9> */
.L_x_7:
[----:B------:R-:W-:Y:S05]  /*03d0*/  BSYNC.RECONVERGENT B0 ;  /* 0x0000000000007941 */ /* 0x000fea0003800200 */
.L_x_6:
[----:B------:R-:W3:Y:S01]  /*03e0*/  LDCU.64 UR4, c[0x0][0x888] ;  /* 0x00011100ff0477ac */ /* 0x000ee20008000a00 */
[----:B------:R-:W-:Y:S02]  /*03f0*/  UISETP.EQ.U32.AND UP2, UPT, UR8, URZ, UPT ;  /* 0x000000ff0800728c */ /* 0x000fe4000bf42070 */
[----:B------:R-:W-:Y:S02]  /*0400*/  UPLOP3.LUT UP3, UPT, UPT, UPT, UPT, 0x80, 0x8 ;  /* 0x000000000008789c */ /* 0x000fe40003f6f070 */
[----:B---3--:R-:W-:-:S04]  /*0410*/  UISETP.NE.U32.AND UP0, UPT, UR4, URZ, UPT ;  /* 0x000000ff0400728c */ /* 0x008fc8000bf05070 */
[----:B------:R-:W-:-:S04]  /*0420*/  UISETP.NE.AND.EX UP1, UPT, UR5, URZ, UPT, UP0 ;  /* 0x000000ff0500728c */ /* 0x000fc8000bf25300 */
[----:B------:R-:W-:-:S04]  /*0430*/  UISETP.EQ.OR.EX UP4, UPT, UR9, URZ, !UP1, UP2 ;  /* 0x000000ff0900728c */ /* 0x000fc8000cf82720 */
[----:B------:R-:W-:-:S06]  /*0440*/  UP2UR UR4, UPR, URZ, 0x10 ;  /* 0x00000010ff047883 */ /* 0x000fcc0008000000 */
[----:B------:R-:W-:Y:S01]  /*0450*/  MOV R86, UR4 ;  /* 0x0000000400567c02 */ /* 0x000fe20008000f00 */
[----:B------:R-:W-:Y:S06]  /*0460*/  BRA.U !UP4, `(.L_x_8) ;  /* 0x000000010c207547 */ /* 0x000fec000b800000 */
[----:B------:R-:W-:Y:S01]  /*0470*/  UISETP.NE.U32.AND UP2, UPT, UR8, URZ, UPT ;  /* 0x000000ff0800728c */ /* 0x000fe2000bf45070 */
[----:B-----5:R-:W-:Y:S01]  /*0480*/  FSETP.NEU.AND P0, PT, R41, RZ, PT ;  /* 0x000000ff2900720b */ /* 0x020fe20003f0d000 */
[----:B------:R-:W-:Y:S02]  /*0490*/  USEL UR4, URZ, 0xffffffff, UP1 ;  /* 0xffffffffff047887 */ /* 0x000fe40008800000 */
[----:B------:R-:W-:-:S10]  /*04a0*/  UISETP.NE.AND.EX UP2, UPT, UR9, URZ, UPT, UP2 ;  /* 0x000000ff0900728c */ /* 0x000fd4000bf45320 */
[----:B------:R-:W-:Y:S01]  /*04b0*/  VOTEU.ANY UP0, P0 ;  /* 0x0000000000ff7886 */ /* 0x000fe20000000100 */
[----:B------:R-:W-:-:S04]  /*04c0*/  @!UP2 USEL UR4, URZ, 0xffffffff, UP0 ;  /* 0xffffffffff04a887 */ /* 0x000fc80008000000 */
[----:B------:R-:W-:-:S04]  /*04d0*/  ULOP3.LUT UR4, UR4, 0x1, URZ, 0xc0, !UPT ;  /* 0x0000000104047892 */ /* 0x000fc8000f8ec0ff */
[----:B------:R-:W-:-:S11]  /*04e0*/  UISETP.NE.U32.AND UP3, UPT, UR4, 0x1, UPT ;  /* 0x000000010400788c */ /* 0x000fd6000bf65070 */
.L_x_8:
[----:B-1----:R-:W1:Y:S01]  /*04f0*/  SHFL.IDX PT, R2, R85, RZ, 0x1f ;  /* 0x00001fff55027589 */ /* 0x002e6200000e0000 */
[----:B------:R-:W-:Y:S01]  /*0500*/  UISETP.NE.AND UP6, UPT, UR18, 0x2, UPT ;  /* 0x000000021200788c */ /* 0x000fe2000bfc5270 */
[----:B-1----:R-:W-:-:S13]  /*0510*/  ISETP.NE.AND P0, PT, R2, RZ, PT ;  /* 0x000000ff0200720c */ /* 0x002fda0003f05270 */
[----:B------:R-:W-:Y:S05]  /*0520*/  @P0 BRA `(.L_x_9) ;  /* 0x0000000000580947 */ /* 0x000fea0003800000 */
[----:B------:R-:W1:Y:S01]  /*0530*/  S2UR UR4, SR_CgaCtaId ;  /* 0x00000000000479c3 */ /* 0x000e620000008800 */
[----:B------:R-:W-:Y:S01]  /*0540*/  UMOV UR5, 0x400 ;  /* 0x0000040000057882 */ /* 0x000fe20000000000 */
[----:B------:R-:W-:Y:S01]  /*0550*/  UMOV UR8, 0x1 ;  /* 0x0000000100087882 */ /* 0x000fe20000000000 */
[----:B------:R-:W-:Y:S01]  /*0560*/  UMOV UR6, 0x2 ;  /* 0x0000000200067882 */ /* 0x000fe20000000000 */
[----:B------:R-:W-:-:S04]  /*0570*/  UIADD3 UR8, UPT, UPT, -UR8, 0x100000, URZ ;  /* 0x0010000008087890 */ /* 0x000fc8000fffe1ff */
[----:B------:R-:W-:Y:S02]  /*0580*/  USHF.L.U32 UR9, UR8, 0xb, URZ ;  /* 0x0000000b08097899 */ /* 0x000fe400080006ff */
[----:B------:R-:W-:Y:S02]  /*0590*/  USHF.L.U32 UR8, UR8, 0x1, URZ ;  /* 0x0000000108087899 */ /* 0x000fe400080006ff */
[----:B------:R-:W-:-:S04]  /*05a0*/  UIADD3 UR6, UPT, UPT, -UR6, 0x100000, URZ ;  /* 0x0010000006067890 */ /* 0x000fc8000fffe1ff */
[----:B------:R-:W-:Y:S02]  /*05b0*/  USHF.L.U32 UR7, UR6, 0xb, URZ ;  /* 0x0000000b06077899 */ /* 0x000fe400080006ff */
[----:B------:R-:W-:Y:S01]  /*05c0*/  USHF.L.U32 UR6, UR6, 0x1, URZ ;  /* 0x0000000106067899 */ /* 0x000fe200080006ff */
[----:B------:R-:W-:Y:S01]  /*05d0*/  ELECT P0, URZ, PT ;  /* 0x0000000000ff782f */ /* 0x000fe20003800000 */
[----:B-1----:R-:W-:Y:S01]  /*05e0*/  ULEA UR4, UR4, UR5, 0x18 ;  /* 0x0000000504047291 */ /* 0x002fe2000f8ec0ff */
[----:B------:R-:W1:Y:S11]  /*05f0*/  FENCE.VIEW.ASYNC.S ;  /* 0x00000000000073c6 */ /* 0x000e760000000000 */
[----:B-1----:R1:W3:Y:S01]  /*0600*/  SYNCS.EXCH.64 URZ, [UR4], UR8 ;  /* 0x0000000804ff75b2 */ /* 0x0022e20008000100 */
[----:B------:R1:W4:Y:S01]  /*0610*/  SYNCS.EXCH.64 URZ, [UR4+0x20], UR6 ;  /* 0x0000200604ff75b2 */ /* 0x0003220008000100 */
[----:B------:R1:W1:Y:S01]  /*0620*/  SYNCS.EXCH.64 URZ, [UR4+0x8], UR8 ;  /* 0x0000080804ff75b2 */ /* 0x0002620008000100 */
[----:B------:R1:W1:Y:S01]  /*0630*/  SYNCS.EXCH.64 URZ, [UR4+0x28], UR6 ;  /* 0x0000280604ff75b2 */ /* 0x0002620008000100 */
[----:B------:R1:W1:Y:S01]  /*0640*/  SYNCS.EXCH.64 URZ, [UR4+0x10], UR8 ;  /* 0x0000100804ff75b2 */ /* 0x0002620008000100 */
[----:B------:R1:W1:Y:S01]  /*0650*/  SYNCS.EXCH.64 URZ, [UR4+0x30], UR6 ;  /* 0x0000300604ff75b2 */ /* 0x0002620008000100 */
[----:B------:R1:W1:Y:S01]  /*0660*/  SYNCS.EXCH.64 URZ, [UR4+0x18], UR8 ;  /* 0x0000180804ff75b2 */ /* 0x0002620008000100 */
[----:B------:R1:W1:Y:S01]  /*0670*/  SYNCS.EXCH.64 URZ, [UR4+0x38], UR6 ;  /* 0x0000380604ff75b2 */ /* 0x0002620008000100 */
[----:B------:R-:W-:Y:S01]  /*0680*/  NOP ;  /* 0x0000000000007918 */ /* 0x000fe20000000000 */
.L_x_9:
[----:B------:R-:W2:Y:S01]  /*0690*/  SHFL.IDX PT, R2, R85, RZ, 0x1f ;  /* 0x00001fff55027589 */ /* 0x000ea200000e0000 */
[----:B------:R-:W-:Y:S01]  /*06a0*/  NOP ;  /* 0x0000000000007918 */ /* 0x000fe20000000000 */
[----:B--2---:R-:W-:-:S13]  /*06b0*/  ISETP.NE.AND P0, PT, R2, 0x1, PT ;  /* 0x000000010200780c */ /* 0x004fda0003f05270 */
[----:B------:R-:W-:Y:S05]  /*06c0*/  @P0 BRA `(.L_x_10) ;  /* 0x0000000000480947 */ /* 0x000fea0003800000 */
[----:B-1----:R-:W1:Y:S01]  /*06d0*/  S2UR UR4, SR_CgaCtaId ;  /* 0x00000000000479c3 */ /* 0x002e620000008800 */
        /* <DEDUP_REMOVED lines=12> */
[----:B-1----:R2:W1:Y:S01]  /*07a0*/  SYNCS.EXCH.64 URZ, [UR4+0x40], UR8 ;  /* 0x0000400804ff75b2 */ /* 0x0024620008000100 */
[----:B------:R2:W1:Y:S01]  /*07b0*/  SYNCS.EXCH.64 URZ, [UR4+0x50], UR6 ;  /* 0x0000500604ff75b2 */ /* 0x0004620008000100 */
[----:B------:R2:W1:Y:S01]  /*07c0*/  SYNCS.EXCH.64 URZ, [UR4+0x48], UR8 ;  /* 0x0000480804ff75b2 */ /* 0x0004620008000100 */
[----:B------:R2:W1:Y:S02]  /*07d0*/  SYNCS.EXCH.64 URZ, [UR4+0x58], UR6 ;  /* 0x0000580604ff75b2 */ /* 0x0004640008000100 */
[----:B--2---:R-:W-:Y:S01]  /*07e0*/  NOP ;  /* 0x0000000000007918 */ /* 0x004fe20000000000 */
.L_x_10:
[----:B------:R-:W2:Y:S01]  /*07f0*/  SHFL.IDX PT, R2, R85, RZ, 0x1f ;  /* 0x00001fff55027589 */ /* 0x000ea200000e0000 */
[----:B------:R-:W-:Y:S01]  /*0800*/  NOP ;  /* 0x0000000000007918 */ /* 0x000fe20000000000 */
[----:B--2---:R-:W-:-:S13]  /*0810*/  ISETP.NE.AND P0, PT, R2, 0x3, PT ;  /* 0x000000030200780c */ /* 0x004fda0003f05270 */
[----:B------:R-:W-:Y:S05]  /*0820*/  @P0 BRA `(.L_x_11) ;  /* 0x0000000000300947 */ /* 0x000fea0003800000 */
[----:B-1----:R-:W1:Y:S01]  /*0830*/  S2UR UR4, SR_CgaCtaId ;  /* 0x00000000000479c3 */ /* 0x002e620000008800 */
[----:B------:R-:W-:Y:S01]  /*0840*/  UMOV UR6, 0x400 ;  /* 0x0000040000067882 */ /* 0x000fe20000000000 */
[----:B------:R-:W-:Y:S01]  /*0850*/  UMOV UR5, 0x20 ;  /* 0x0000002000057882 */ /* 0x000fe20000000000 */
[----:B------:R-:W-:Y:S01]  /*0860*/  ELECT P0, URZ, PT ;  /* 0x0000000000ff782f */ /* 0x000fe20003800000 */
[----:B-1----:R-:W-:Y:S02]  /*0870*/  ULEA UR6, UR4, UR6, 0x18 ;  /* 0x0000000604067291 */ /* 0x002fe4000f8ec0ff */
[----:B------:R-:W-:-:S04]  /*0880*/  UIADD3 UR4, UPT, UPT, -UR5, 0x100000, URZ ;  /* 0x0010000005047890 */ /* 0x000fc8000fffe1ff */
[----:B------:R-:W-:Y:S02]  /*0890*/  USHF.L.U32 UR5, UR4, 0xb, URZ ;  /* 0x0000000b04057899 */ /* 0x000fe400080006ff */
[----:B------:R-:W-:Y:S01]  /*08a0*/  USHF.L.U32 UR4, UR4, 0x1, URZ ;  /* 0x0000000104047899 */ /* 0x000fe200080006ff */
[----:B------:R-:W1:Y:S11]  /*08b0*/  FENCE.VIEW.ASYNC.S ;  /* 0x00000000000073c6 */ /* 0x000e760000000000 */
[----:B-1----:R2:W1:Y:S01]  /*08c0*/  SYNCS.EXCH.64 URZ, [UR6+0x60], UR4 ;  /* 0x0000600406ff75b2 */ /* 0x0024620008000100 */
[----:B------:R2:W1:Y:S02]  /*08d0*/  SYNCS.EXCH.64 URZ, [UR6+0x68], UR4 ;  /* 0x0000680406ff75b2 */ /* 0x0004640008000100 */
[----:B--2---:R-:W-:Y:S01]  /*08e0*/  NOP ;  /* 0x0000000000007918 */ /* 0x004fe20000000000 */
.L_x_11:
[----:B------:R-:W2:Y:S01]  /*08f0*/  SHFL.IDX PT, R2, R85, RZ, 0x1f ;  /* 0x00001fff55027589 */ /* 0x000ea200000e0000 */
[----:B------:R-:W-:Y:S01]  /*0900*/  NOP ;  /* 0x0000000000007918 */ /* 0x000fe20000000000 */
[----:B--2---:R-:W-:-:S13]  /*0910*/  ISETP.NE.AND P0, PT, R2, 0x4, PT ;  /* 0x000000040200780c */ /* 0x004fda0003f05270 */
[----:B------:R-:W-:Y:S05]  /*0920*/  @P0 BRA `(.L_x_12) ;  /* 0x00000000004c0947 */ /* 0x000fea0003800000 */
[----:B-1----:R-:W1:Y:S01]  /*0930*/  S2UR UR6, SR_CgaCtaId ;  /* 0x00000000000679c3 */ /* 0x002e620000008800 */
[----:B------:R-:W-:Y:S01]  /*0940*/  UMOV UR4, 0x1e0 ;  /* 0x000001e000047882 */ /* 0x000fe20000000000 */
[----:B------:R-:W-:Y:S01]  /*0950*/  UMOV UR5, 0x400 ;  /* 0x0000040000057882 */ /* 0x000fe20000000000 */
[----:B------:R-:W-:Y:S01]  /*0960*/  USEL UR4, UR4, 0x1a0, UP3 ;  /* 0x000001a004047887 */ /* 0x000fe20009800000 */
[----:B------:R-:W-:Y:S01]  /*0970*/  UMOV UR8, 0x1 ;  /* 0x0000000100087882 */ /* 0x000fe20000000000 */
[----:B------:R-:W-:Y:S01]  /*0980*/  ELECT P0, URZ, PT ;  /* 0x0000000000ff782f */ /* 0x000fe20003800000 */
[----:B------:R-:W-:-:S04]  /*0990*/  UIADD3 UR8, UPT, UPT, -UR8, 0x100000, URZ ;  /* 0x0010000008087890 */ /* 0x000fc8000fffe1ff */
[----:B------:R-:W-:Y:S02]  /*09a0*/  USHF.L.U32 UR9, UR8, 0xb, URZ ;  /* 0x0000000b08097899 */ /* 0x000fe400080006ff */
[----:B------:R-:W-:Y:S02]  /*09b0*/  USHF.L.U32 UR8, UR8, 0x1, URZ ;  /* 0x0000000108087899 */ /* 0x000fe400080006ff */
[----:B-1----:R-:W-:Y:S02]  /*09c0*/  ULEA UR6, UR6, UR5, 0x18 ;  /* 0x0000000506067291 */ /* 0x002fe4000f8ec0ff */
[----:B------:R-:W-:-:S04]  /*09d0*/  UIADD3 UR4, UPT, UPT, -UR4, 0x100000, URZ ;  /* 0x0010000004047890 */ /* 0x000fc8000fffe1ff */
[----:B------:R-:W-:Y:S02]  /*09e0*/  USHF.L.U32 UR5, UR4, 0xb, URZ ;  /* 0x0000000b04057899 */ /* 0x000fe400080006ff */
[----:B------:R-:W-:Y:S01]  /*09f0*/  USHF.L.U32 UR4, UR4, 0x1, URZ ;  /* 0x0000000104047899 */ /* 0x000fe200080006ff */
[----:B------:R-:W1:Y:S03]  /*0a00*/  FENCE.VIEW.ASYNC.S ;  /* 0x00000000000073c6 */ /* 0x000e660000000000 */
[----:B-1----:R2:W1:Y:S08]  /*0a10*/  SYNCS.EXCH.64 URZ, [UR6+0x70], UR8 ;  /* 0x0000700806ff75b2 */ /* 0x0024700008000100 */
[----:B------:R2:W1:Y:S01]  /*0a20*/  SYNCS.EXCH.64 URZ, [UR6+0x80], UR4 ;  /* 0x0000800406ff75b2 */ /* 0x0004620008000100 */
[----:B------:R2:W1:Y:S01]  /*0a30*/  SYNCS.EXCH.64 URZ, [UR6+0x78], UR8 ;  /* 0x0000780806ff75b2 */ /* 0x0004620008000100 */
[----:B------:R2:W1:Y:S02]  /*0a40*/  SYNCS.EXCH.64 URZ, [UR6+0x88], UR4 ;  /* 0x0000880406ff75b2 */ /* 0x0004640008000100 */
[----:B--2---:R-:W-:Y:S01]  /*0a50*/  NOP ;  /* 0x0000000000007918 */ /* 0x004fe20000000000 */
.L_x_12:
        /* <DEDUP_REMOVED lines=20> */
[----:B------:R2:W1:Y:S01]  /*0ba0*/  SYNCS.EXCH.64 URZ, [UR4+0xb8], UR6 ;  /* 0x0000b80604ff75b2 */ /* 0x0004620008000100 */
[----:B------:R2:W1:Y:S01]  /*0bb0*/  SYNCS.EXCH.64 URZ, [UR4+0xa0], UR8 ;  /* 0x0000a00804ff75b2 */ /* 0x0004620008000100 */
[----:B------:R2:W1:Y:S01]  /*0bc0*/  SYNCS.EXCH.64 URZ, [UR4+0xc0], UR6 ;  /* 0x0000c00604ff75b2 */ /* 0x0004620008000100 */
[----:B------:R2:W1:Y:S01]  /*0bd0*/  SYNCS.EXCH.64 URZ, [UR4+0xa8], UR8 ;  /* 0x0000a80804ff75b2 */ /* 0x0004620008000100 */
[----:B------:R2:W1:Y:S02]  /*0be0*/  SYNCS.EXCH.64 URZ, [UR4+0xc8], UR6 ;  /* 0x0000c80604ff75b2 */ /* 0x0004640008000100 */
[----:B--2---:R-:W-:Y:S01]  /*0bf0*/  NOP ;  /* 0x0000000000007918 */ /* 0x004fe20000000000 */
.L_x_13:
[----:B------:R-:W2:Y:S01]  /*0c00*/  SHFL.IDX PT, R2, R85, RZ, 0x1f ;  /* 0x00001fff55027589 */ /* 0x000ea200000e0000 */
[----:B------:R-:W-:Y:S01]  /*0c10*/  NOP ;  /* 0x0000000000007918 */ /* 0x000fe20000000000 */
[----:B--2---:R-:W-:-:S13]  /*0c20*/  ISETP.NE.AND P0, PT, R2, 0x3, PT ;  /* 0x000000030200780c */ /* 0x004fda0003f05270 */
[----:B------:R-:W-:Y:S05]  /*0c30*/  @P0 BRA `(.L_x_14) ;  /* 0x0000000000380947 */ /* 0x000fea0003800000 */
[----:B------:R-:W2:Y:S01]  /*0c40*/  S2UR UR5, SR_CgaCtaId ;  /* 0x00000000000579c3 */ /* 0x000ea20000008800 */
[----:B-1----:R-:W-:Y:S01]  /*0c50*/  UMOV UR4, 0x400 ;  /* 0x0000040000047882 */ /* 0x002fe20000000000 */
[----:B------:R-:W-:Y:S01]  /*0c60*/  UMOV UR6, 0x20 ;  /* 0x0000002000067882 */ /* 0x000fe20000000000 */
[----:B------:R-:W-:Y:S01]  /*0c70*/  ELECT P0, URZ, PT ;  /* 0x0000000000ff782f */ /* 0x000fe20003800000 */
[----:B------:R-:W-:-:S04]  /*0c80*/  UIADD3 UR6, UPT, UPT, -UR6, 0x100000, URZ ;  /* 0x0010000006067890 */ /* 0x000fc8000fffe1ff */
[----:B------:R-:W-:Y:S02]  /*0c90*/  USHF.L.U32 UR7, UR6, 0xb, URZ ;  /* 0x0000000b06077899 */ /* 0x000fe400080006ff */
[----:B------:R-:W-:Y:S02]  /*0ca0*/  USHF.L.U32 UR6, UR6, 0x1, URZ ;  /* 0x0000000106067899 */ /* 0x000fe400080006ff */
[----:B--2---:R-:W-:Y:S01]  /*0cb0*/  ULEA UR4, UR5, UR4, 0x18 ;  /* 0x0000000405047291 */ /* 0x004fe2000f8ec0ff */
[----:B------:R-:W1:Y:S11]  /*0cc0*/  FENCE.VIEW.ASYNC.S ;  /* 0x00000000000073c6 */ /* 0x000e760000000000 */
[----:B-1----:R2:W1:Y:S01]  /*0cd0*/  SYNCS.EXCH.64 URZ, [UR4+0xd0], UR6 ;  /* 0x0000d00604ff75b2 */ /* 0x0024620008000100 */
[----:B------:R2:W1:Y:S01]  /*0ce0*/  SYNCS.EXCH.64 URZ, [UR4+0xe0], UR6 ;  /* 0x0000e00604ff75b2 */ /* 0x0004620008000100 */
[----:B------:R2:W1:Y:S01]  /*0cf0*/  SYNCS.EXCH.64 URZ, [UR4+0xd8], UR6 ;  /* 0x0000d80604ff75b2 */ /* 0x0004620008000100 */
[----:B------:R2:W1:Y:S02]  /*0d00*/  SYNCS.EXCH.64 URZ, [UR4+0xe8], UR6 ;  /* 0x0000e80604ff75b2 */ /* 0x0004640008000100 */
[----:B--2---:R-:W-:Y:S01]  /*0d10*/  NOP ;  /* 0x0000000000007918 */ /* 0x004fe20000000000 */
.L_x_14:
[----:B-1----:R-:W1:Y:S01]  /*0d20*/  LDCU UR4, c[0x0][0x36c] ;  /* 0x00006d80ff0477ac */ /* 0x002e620008000800 */
[----:B------:R-:W-:Y:S01]  /*0d30*/  ISETP.NE.OR P3, PT, R0, 0x2, !P3 ;  /* 0x000000020000780c */ /* 0x000fe20005f65670 */
[----:B------:R-:W-:Y:S01]  /*0d40*/  NOP ;  /* 0x0000000000007918 */ /* 0x000fe20000000000 */
[----:B------:R-:W-:Y:S01]  /*0d50*/  LOP3.LUT R0, R93, 0x1f, RZ, 0xc0, !PT ;  /* 0x0000001f5d007812 */ /* 0x000fe200078ec0ff */
[----:B------:R-:W-:Y:S02]  /*0d60*/  UISETP.NE.AND UP4, UPT, UR18, URZ, UPT ;  /* 0x000000ff1200728c */ /* 0x000fe4000bf85270 */
[----:B-1----:R-:W-:-:S09]  /*0d70*/  UISETP.EQ.U32.AND UP5, UPT, UR4, 0x1, UPT ;  /* 0x000000010400788c */ /* 0x002fd2000bfa2070 */
[----:B------:R-:W-:Y:S05]  /*0d80*/  BRA.U !UP5, `(.L_x_15) ;  /* 0x000000010d087547 */ /* 0x000fea000b800000 */
[----:B---34-:R-:W-:Y:S01]  /*0d90*/  UCGABAR_ARV ;  /* 0x00000000000079c7 */ /* 0x018fe20008000000 */
[----:B------:R-:W-:Y:S05]  /*0da0*/  BRA `(.L_x_16) ;  /* 0x0000000000047947 */ /* 0x000fea0003800000 */
.L_x_15:
[----:B---34-:R-:W-:Y:S01]  /*0db0*/  NOP ;  /* 0x0000000000007918 */ /* 0x018fe20000000000 */
.L_x_16:
[----:B------:R-:W1:Y:S01]  /*0dc0*/  S2UR UR20, SR_CTAID.X ;  /* 0x00000000001479c3 */ /* 0x000e620000002500 */
[----:B------:R-:W-:-:S05]  /*0dd0*/  CS2R.32 R3, SR_CgaSize ;  /* 0x0000000000037805 */ /* 0x000fca0000008a00 */
[----:B------:R-:W-:-:S05]  /*0de0*/  IMAD R3, R3, -0xa0, RZ ;  /* 0xffffff6003037824 */ /* 0x000fca00078e02ff */
[----:B------:R-:W-:-:S14]  /*0df0*/  R2UR UR5, R3 ;  /* 0x00000000030572ca */ /* 0x000fdc00000e0000 */
[----:B------:R-:W2:Y:S01]  /*0e00*/  LDCU UR5, c[0x0][UR5+0x2b0] ;  /* 0x00005600050577ac */ /* 0x000ea20008000800 */
[----:B------:R-:W-:-:S05]  /*0e10*/  CS2R.32 R3, SR_CgaSize ;  /* 0x0000000000037805 */ /* 0x000fca0000008a00 */
[----:B------:R-:W-:-:S05]  /*0e20*/  IMAD R3, R3, -0xa0, RZ ;  /* 0xffffff6003037824 */ /* 0x000fca00078e02ff */
[----:B------:R-:W-:-:S14]  /*0e30*/  R2UR UR4, R3 ;  /* 0x00000000030472ca */ /* 0x000fdc00000e0000 */
[----:B------:R-:W3:Y:S01]  /*0e40*/  LDCU UR4, c[0x0][UR4+0x2b4] ;  /* 0x00005680040477ac */ /* 0x000ee20008000800 */
[----:B------:R-:W4:Y:S01]  /*0e50*/  S2UR UR30, SR_CTAID.Y ;  /* 0x00000000001e79c3 */ /* 0x000f220000002600 */
[----:B------:R-:W-:-:S05]  /*0e60*/  CS2R.32 R3, SR_CgaSize ;  /* 0x0000000000037805 */ /* 0x000fca0000008a00 */
[----:B------:R-:W-:-:S05]  /*0e70*/  IMAD R3, R3, -0xa0, RZ ;  /* 0xffffff6003037824 */ /* 0x000fca00078e02ff */
[----:B------:R-:W-:-:S14]  /*0e80*/  R2UR UR62, R3 ;  /* 0x00000000033e72ca */ /* 0x000fdc00000e0000 */
[----:B------:R-:W3:Y:S01]  /*0e90*/  LDCU UR62, c[0x0][UR62+0x2a0] ;  /* 0x000054003e3e77ac */ /* 0x000ee20008000800 */
[----:B------:R-:W-:-:S05]  /*0ea0*/  CS2R.32 R3, SR_CgaSize ;  /* 0x0000000000037805 */ /* 0x000fca0000008a00 */
[----:B------:R-:W-:-:S05]  /*0eb0*/  IMAD R3, R3, -0xa0, RZ ;  /* 0xffffff6003037824 */ /* 0x000fca00078e02ff */
[----:B------:R-:W-:-:S14]  /*0ec0*/  R2UR UR59, R3 ;  /* 0x00000000033b72ca */ /* 0x000fdc00000e0000 */
[----:B------:R-:W3:Y:S01]  /*0ed0*/  LDCU UR59, c[0x0][UR59+0x2a4] ;  /* 0x000054803b3b77ac */ /* 0x000ee20008000800 */
[----:B------:R-:W3:Y:S01]  /*0ee0*/  S2UR UR7, SR_CgaCtaId ;  /* 0x00000000000779c3 */ /* 0x000ee20000008800 */
[----:B------:R-:W3:Y:S01]  /*0ef0*/  LDCU UR19, c[0x0][0xb24] ;  /* 0x00016480ff1377ac */ /* 0x000ee20008000800 */
[----:B------:R-:W3:Y:S01]  /*0f00*/  LDCU UR42, c[0x0][0xb24] ;  /* 0x00016480ff2a77ac */ /* 0x000ee20008000800 */
[----:B-1----:R-:W-:Y:S01]  /*0f10*/  I2FP.F32.U32 R3, UR20 ;  /* 0x0000001400037c45 */ /* 0x002fe20008201000 */
[----:B------:R-:W1:Y:S04]  /*0f20*/  LDCU UR23, c[0x0][0xb30] ;  /* 0x00016600ff1777ac */ /* 0x000e680008000800 */
[----:B--2---:R-:W-:Y:S01]  /*0f30*/  FMUL R3, R3, UR5 ;  /* 0x0000000503037c20 */ /* 0x004fe20008400000 */
[----:B----4-:R-:W-:-:S05]  /*0f40*/  I2FP.F32.U32 R2, UR30 ;  /* 0x0000001e00027c45 */ /* 0x010fca0008201000 */
[----:B------:R-:W2:Y:S01]  /*0f50*/  F2I.U32.TRUNC.NTZ R3, R3 ;  /* 0x0000000300037305 */ /* 0x000ea2000020f000 */
[----:B---3--:R-:W-:Y:S01]  /*0f60*/  FMUL R2, R2, UR4 ;  /* 0x0000000402027c20 */ /* 0x008fe20008400000 */
[----:B------:R-:W-:-:S06]  /*0f70*/  USHF.L.U32 UR28, UR7, 0xb, URZ ;  /* 0x0000000b071c7899 */ /* 0x000fcc00080006ff */
[----:B------:R-:W3:Y:S01]  /*0f80*/  F2I.U32.TRUNC.NTZ R2, R2 ;  /* 0x0000000200027305 */ /* 0x000ee2000020f000 */
[----:B------:R-:W-:Y:S01]  /*0f90*/  ULOP3.LUT UR28, UR28, 0x800, URZ, 0xc0, !UPT ;  /* 0x000008001c1c7892 */ /* 0x000fe2000f8ec0ff */
[----:B--2---:R-:W-:Y:S02]  /*0fa0*/  R2UR UR4, R3 ;  /* 0x00000000030472ca */ /* 0x004fe400000e0000 */
[----:B---3--:R-:W-:Y:S02]  /*0fb0*/  R2UR UR6, R2 ;  /* 0x00000000020672ca */ /* 0x008fe400000e0000 */
[----:B------:R-:W-:-:S09]  /*0fc0*/  PRMT R2, RZ, 0x7610, R2 ;  /* 0x00007610ff027816 */ /* 0x000fd20000000002 */
[----:B------:R-:W-:-:S04]  /*0fd0*/  UIADD3 UR5, UPT, UPT, -UR4, URZ, URZ ;  /* 0x000000ff04057290 */ /* 0x000fc8000fffe1ff */
[----:B------:R-:W-:Y:S02]  /*0fe0*/  UIMAD UR62, UR62, UR5, UR20 ;  /* 0x000000053e3e72a4 */ /* 0x000fe4000f8e0214 */
[----:B------:R-:W-:-:S04]  /*0ff0*/  UIADD3 UR4, UPT, UPT, -UR6, URZ, URZ ;  /* 0x000000ff06047290 */ /* 0x000fc8000fffe1ff */
[----:B------:R-:W-:Y:S01]  /*1000*/  UIMAD UR59, UR59, UR4, UR30 ;  /* 0x000000043b3b72a4 */ /* 0x000fe2000f8e021e */
[----:B-1----:R-:W-:Y:S11]  /*1010*/  BRA.U UP4, `(.L_x_17) ;  /* 0x0000000104247547 */ /* 0x002ff6000b800000 */
[----:B------:R-:W-:-:S04]  /*1020*/  UISETP.NE.AND UP0, UPT, UR59, URZ, UPT ;  /* 0x000000ff3b00728c */ /* 0x000fc8000bf05270 */
[----:B------:R-:W-:-:S04]  /*1030*/  UISETP.EQ.OR UP0, UPT, UR62, URZ, !UP0 ;  /* 0x000000ff3e00728c */ /* 0x000fc8000c702670 */
[----:B------:R-:W-:Y:S02]  /*1040*/  USEL UR5, URZ, 0x1, !UP0 ;  /* 0x00000001ff057887 */ /* 0x000fe4000c000000 */
[----:B------:R-:W-:-:S04]  /*1050*/  UISETP.NE.AND UP0, UPT, UR59, URZ, UPT ;  /* 0x000000ff3b00728c */ /* 0x000fc8000bf05270 */
[----:B------:R-:W-:Y:S02]  /*1060*/  USEL UR4, URZ, 0x2, UP0 ;  /* 0x00000002ff047887 */ /* 0x000fe40008000000 */
[----:B------:R-:W-:-:S04]  /*1070*/  UISETP.NE.AND UP0, UPT, UR62, 0x1, UPT ;  /* 0x000000013e00788c */ /* 0x000fc8000bf05270 */
[----:B------:R-:W-:-:S04]  /*1080*/  USEL UR4, UR4, 0x2, UP0 ;  /* 0x0000000204047887 */ /* 0x000fc80008000000 */
[----:B------:R-:W-:-:S06]  /*1090*/  UIADD3 UR4, UPT, UPT, UR5, UR4, URZ ;  /* 0x0000000405047290 */ /* 0x000fcc000fffe0ff */
[----:B------:R-:W-:-:S07]  /*10a0*/  MOV R2, UR4 ;  /* 0x0000000400027c02 */ /* 0x000fce0008000f00 */
.L_x_17:
[----:B------:R-:W1:Y:S01]  /*10b0*/  S2UR UR36, SR_CTAID.Z ;  /* 0x00000000002479c3 */ /* 0x000e620000002700 */
[----:B------:R-:W-:-:S09]  /*10c0*/  UISETP.GE.AND UP0, UPT, UR19, 0x1, UPT ;  /* 0x000000011300788c */ /* 0x000fd2000bf06270 */
[----:B------:R-:W-:Y:S05]  /*10d0*/  BRA.U !UP0, `(.L_x_18) ;  /* 0x0000000108d47547 */ /* 0x000fea000b800000 */
[----:B------:R-:W2:Y:S01]  /*10e0*/  LDCU.128 UR12, c[0x0][0xb10] ;  /* 0x00016200ff0c77ac */ /* 0x000ea20008000c00 */
[----:B------:R-:W3:Y:S01]  /*10f0*/  LDCU UR21, c[0x0][0xb0c] ;  /* 0x00016180ff1577ac */ /* 0x000ee20008000800 */
[----:B------:R-:W4:Y:S01]  /*1100*/  LDCU UR6, c[0x0][0x370] ;  /* 0x00006e00ff0677ac */ /* 0x000f220008000800 */
[----:B------:R-:W1:Y:S01]  /*1110*/  LDCU UR7, c[0x0][0x374] ;  /* 0x00006e80ff0777ac */ /* 0x000e620008000800 */
[----:B------:R-:W1:Y:S01]  /*1120*/  LDCU UR22, c[0x0][0xb20] ;  /* 0x00016400ff1677ac */ /* 0x000e620008000800 */
[----:B--2---:R-:W-:Y:S02]  /*1130*/  UIMAD.WIDE.U32 UR4, UR20, UR12, URZ ;  /* 0x0000000c140472a5 */ /* 0x004fe4000f8e00ff */
[----:B---3--:R-:W-:Y:S01]  /*1140*/  UISETP.NE.AND UP0, UPT, UR21, 0x1, UPT ;  /* 0x000000011500788c */ /* 0x008fe2000bf05270 */
[----:B------:R-:W2:Y:S01]  /*1150*/  LDCU.64 UR8, c[0x0][0xb28] ;  /* 0x00016500ff0877ac */ /* 0x000ea20008000a00 */
[----:B----4-:R-:W-:-:S03]  /*1160*/  UIMAD.WIDE.U32 UR10, UR6, UR12, URZ ;  /* 0x0000000c060a72a5 */ /* 0x010fc6000f8e00ff */
[----:B------:R-:W-:Y:S01]  /*1170*/  UMOV UR4, UR5 ;  /* 0x0000000500047c82 */ /* 0x000fe20008000000 */
[----:B------:R-:W-:Y:S02]  /*1180*/  UISETP.NE.AND UP2, UPT, UR19, 0x1, UPT ;  /* 0x000000011300788c */ /* 0x000fe4000bf45270 */
[----:B------:R-:W-:Y:S01]  /*1190*/  USHF.R.U32.HI UR4, URZ, UR13, UR4 ;  /* 0x0000000dff047299 */ /* 0x000fe20008011604 */
[----:B------:R-:W-:Y:S01]  /*11a0*/  UMOV UR10, UR11 ;  /* 0x0000000b000a7c82 */ /* 0x000fe20008000000 */
[----:B------:R-:W-:Y:S02]  /*11b0*/  UIMAD.WIDE.U32 UR16, UR30, UR15, URZ ;  /* 0x0000000f1e1072a5 */ /* 0x000fe4000f8e00ff */
[----:B------:R-:W-:Y:S02]  /*11c0*/  USEL UR5, UR20, UR4, !UP0 ;  /* 0x0000000414057287 */ /* 0x000fe4000c000000 */
[----:B------:R-:W-:Y:S02]  /*11d0*/  @UP0 USHF.R.U32.HI UR6, URZ, UR13, UR10 ;  /* 0x0000000dff060299 */ /* 0x000fe4000801160a */
[----:B------:R-:W-:-:S02]  /*11e0*/  UISETP.NE.AND UP0, UPT, UR14, 0x1, UPT ;  /* 0x000000010e00788c */ /* 0x000fc4000bf05270 */
[----:B-1----:R-:W-:Y:S02]  /*11f0*/  UIMAD.WIDE.U32 UR10, UR7, UR15, URZ ;  /* 0x0000000f070a72a5 */ /* 0x002fe4000f8e00ff */
[----:B--2---:R-:W-:Y:S01]  /*1200*/  UIMAD.WIDE.U32 UR12, UR6, UR8, URZ ;  /* 0x00000008060c72a5 */ /* 0x004fe2000f8e00ff */
[----:B------:R-:W-:Y:S02]  /*1210*/  UMOV UR4, UR17 ;  /* 0x0000001100047c82 */ /* 0x000fe40008000000 */
[----:B------:R-:W-:Y:S02]  /*1220*/  USHF.R.U32.HI UR4, URZ, UR22, UR4 ;  /* 0x00000016ff047299 */ /* 0x000fe40008011604 */
[----:B------:R-:W-:Y:S02]  /*1230*/  UMOV UR10, UR11 ;  /* 0x0000000b000a7c82 */ /* 0x000fe40008000000 */
[----:B------:R-:W-:Y:S01]  /*1240*/  UMOV UR12, UR13 ;  /* 0x0000000d000c7c82 */ /* 0x000fe20008000000 */
[----:B------:R-:W-:-:S02]  /*1250*/  @UP0 USHF.R.U32.HI UR7, URZ, UR22, UR10 ;  /* 0x00000016ff070299 */ /* 0x000fc4000801160a */
[----:B------:R-:W-:Y:S02]  /*1260*/  USEL UR4, UR30, UR4, !UP0 ;  /* 0x000000041e047287 */ /* 0x000fe4000c000000 */
[----:B------:R-:W-:Y:S02]  /*1270*/  UIMAD.WIDE.U32 UR10, UR7, UR8, URZ ;  /* 0x00000008070a72a5 */ /* 0x000fe4000f8e00ff */
[----:B------:R-:W-:Y:S02]  /*1280*/  @UP2 USHF.R.U32.HI UR6, URZ, UR9, UR12 ;  /* 0x00000009ff062299 */ /* 0x000fe4000801160c */
[----:B------:R-:W-:-:S03]  /*1290*/  UIMAD.WIDE.U32 UR12, UR4, UR8, URZ ;  /* 0x00000008040c72a5 */ /* 0x000fc6000f8e00ff */
[----:B------:R-:W-:Y:S02]  /*12a0*/  UMOV UR10, UR11 ;  /* 0x0000000b000a7c82 */ /* 0x000fe40008000000 */
[----:B------:R-:W-:Y:S02]  /*12b0*/  @UP2 USHF.R.U32.HI UR7, URZ, UR9, UR10 ;  /* 0x00000009ff072299 */ /* 0x000fe4000801160a */
[----:B------:R-:W-:Y:S02]  /*12c0*/  UIMAD UR10, UR6, UR19, URZ ;  /* 0x00000013060a72a4 */ /* 0x000fe4000f8e02ff */
[----:B------:R-:W-:-:S04]  /*12d0*/  UIMAD UR7, UR7, UR19, URZ ;  /* 0x00000013070772a4 */ /* 0x000fc8000f8e02ff */
[----:B------:R-:W-:-:S03]  /*12e0*/  UISETP.GE.AND UP0, UPT, UR4, UR7, UPT ;  /* 0x000000070400728c */ /* 0x000fc6000bf06270 */
[----:B------:R-:W-:Y:S01]  /*12f0*/  UMOV UR7, UR13 ;  /* 0x0000000d00077c82 */ /* 0x000fe20008000000 */
[----:B------:R-:W-:Y:S02]  /*1300*/  UISETP.GE.OR UP0, UPT, UR5, UR10, UP0 ;  /* 0x0000000a0500728c */ /* 0x000fe40008706670 */
[----:B------:R-:W-:Y:S02]  /*1310*/  UIMAD.WIDE.U32 UR10, UR5, UR8, URZ ;  /* 0x00000008050a72a5 */ /* 0x000fe4000f8e00ff */
[----:B------:R-:W-:Y:S02]  /*1320*/  USHF.R.U32.HI UR7, URZ, UR9, UR7 ;  /* 0x00000009ff077299 */ /* 0x000fe40008011607 */
[----:B------:R-:W-:Y:S02]  /*1330*/  UIADD3 UR10, UPT, UPT, -UR4, URZ, URZ ;  /* 0x000000ff040a7290 */ /* 0x000fe4000fffe1ff */
[----:B------:R-:W-:Y:S02]  /*1340*/  USEL UR7, UR4, UR7, !UP2 ;  /* 0x0000000704077287 */ /* 0x000fe4000d000000 */
[----:B------:R-:W-:Y:S01]  /*1350*/  UIMAD UR10, UR14, UR10, UR30 ;  /* 0x0000000a0e0a72a4 */ /* 0x000fe2000f8e021e */
[----:B------:R-:W-:Y:S01]  /*1360*/  @!UP0 UMOV UR8, UR11 ;  /* 0x0000000b00088c82 */ /* 0x000fe20008000000 */
[----:B------:R-:W-:-:S02]  /*1370*/  UIADD3 UR11, UPT, UPT, -UR5, URZ, URZ ;  /* 0x000000ff050b7290 */ /* 0x000fc4000fffe1ff */
[----:B------:R-:W-:Y:S02]  /*1380*/  @!UP0 USHF.R.U32.HI UR8, URZ, UR9, UR8 ;  /* 0x00000009ff088299 */ /* 0x000fe40008011608 */
[----:B------:R-:W-:Y:S02]  /*1390*/  UIADD3 UR9, UPT, UPT, -UR7, URZ, URZ ;  /* 0x000000ff07097290 */ /* 0x000fe4000fffe1ff */
[----:B------:R-:W-:Y:S02]  /*13a0*/  @!UP0 USEL UR8, UR5, UR8, !UP2 ;  /* 0x0000000805088287 */ /* 0x000fe4000d000000 */
[----:B------:R-:W-:Y:S02]  /*13b0*/  UIMAD UR9, UR19, UR9, UR4 ;  /* 0x00000009130972a4 */ /* 0x000fe4000f8e0204 */
[----:B------:R-:W-:Y:S02]  /*13c0*/  @!UP0 UIADD3 UR7, UPT, UPT, UR7, -UR8, URZ ;  /* 0x8000000807078290 */ /* 0x000fe4000fffe0ff */
[----:B------:R-:W-:-:S02]  /*13d0*/  @!UP0 UIMAD UR6, UR9, UR6, UR8 ;  /* 0x00000006090682a4 */ /* 0x000fc4000f8e0208 */
[----:B------:R-:W-:Y:S02]  /*13e0*/  @!UP0 UIMAD UR4, UR7, UR19, UR5 ;  /* 0x00000013070482a4 */ /* 0x000fe4000f8e0205 */
[----:B------:R-:W-:Y:S02]  /*13f0*/  UIMAD UR20, UR21, UR11, UR20 ;  /* 0x0000000b151472a4 */ /* 0x000fe4000f8e0214 */
[----:B------:R-:W-:Y:S01]  /*1400*/  UIMAD UR30, UR4, UR14, UR10 ;  /* 0x0000000e041e72a4 */ /* 0x000fe2000f8e020a */
[----:B------:R-:W-:Y:S02]  /*1410*/  @!UP0 UMOV UR5, UR6 ;  /* 0x0000000600058c82 */ /* 0x000fe40008000000 */
[----:B------:R-:W-:-:S12]  /*1420*/  UIMAD UR20, UR5, UR21, UR20 ;  /* 0x00000015051472a4 */ /* 0x000fd8000f8e0214 */
.L_x_18:
[----:B------:R-:W-:-:S09]  /*1430*/  UISETP.NE.AND UP0, UPT, UR23, 0x1, UPT ;  /* 0x000000011700788c */ /* 0x000fd2000bf05270 */
[----:B------:R-:W-:Y:S05]  /*1440*/  BRA.U UP0, `(.L_x_19) ;  /* 0x0000000100407547 */ /* 0x000fea000b800000 */
[----:B------:R-:W2:Y:S01]  /*1450*/  LDCU.128 UR8, c[0x0][0xb10] ;  /* 0x00016200ff0877ac */ /* 0x000ea20008000c00 */
[----:B------:R-:W3:Y:S01]  /*1460*/  LDCU UR12, c[0x0][0xb0c] ;  /* 0x00016180ff0c77ac */ /* 0x000ee20008000800 */
[----:B------:R-:W4:Y:S01]  /*1470*/  LDCU UR13, c[0x0][0xb20] ;  /* 0x00016400ff0d77ac */ /* 0x000f220008000800 */
[----:B--2---:R-:W-:Y:S02]  /*1480*/  UIMAD.WIDE.U32 UR4, UR20, UR8, URZ ;  /* 0x00000008140472a5 */ /* 0x004fe4000f8e00ff */
[----:B------:R-:W-:Y:S02]  /*1490*/  UIMAD.WIDE.U32 UR6, UR30, UR11, URZ ;  /* 0x0000000b1e0672a5 */ /* 0x000fe4000f8e00ff */
[----:B---3--:R-:W-:Y:S02]  /*14a0*/  UISETP.NE.AND UP0, UPT, UR12, 0x1, UPT ;  /* 0x000000010c00788c */ /* 0x008fe4000bf05270 */
[----:B------:R-:W-:-:S03]  /*14b0*/  USHF.R.U32.HI UR5, URZ, UR9, UR5 ;  /* 0x00000009ff057299 */ /* 0x000fc60008011605 */
[----:B------:R-:W-:Y:S01]  /*14c0*/  UMOV UR4, UR7 ;  /* 0x0000000700047c82 */ /* 0x000fe20008000000 */
[----:B------:R-:W-:Y:S02]  /*14d0*/  USEL UR5, UR20, UR5, !UP0 ;  /* 0x0000000514057287 */ /* 0x000fe4000c000000 */
[----:B------:R-:W-:Y:S02]  /*14e0*/  UISETP.NE.AND UP0, UPT, UR10, 0x1, UPT ;  /* 0x000000010a00788c */ /* 0x000fe4000bf05270 */
[----:B----4-:R-:W-:-:S04]  /*14f0*/  USHF.R.U32.HI UR4, URZ, UR13, UR4 ;  /* 0x0000000dff047299 */ /* 0x010fc80008011604 */
[----:B------:R-:W-:-:S04]  /*1500*/  USEL UR4, UR30, UR4, !UP0 ;  /* 0x000000041e047287 */ /* 0x000fc8000c000000 */
[----:B------:R-:W-:Y:S02]  /*1510*/  UIADD3 UR6, UPT, UPT, UR5, -UR4, URZ ;  /* 0x8000000405067290 */ /* 0x000fe4000fffe0ff */
[----:B------:R-:W-:Y:S02]  /*1520*/  UIADD3 UR4, UPT, UPT, -UR5, UR4, URZ ;  /* 0x0000000405047290 */ /* 0x000fe4000fffe1ff */
[----:B------:R-:W-:Y:S02]  /*1530*/  UIMAD UR30, UR6, UR10, UR30 ;  /* 0x0000000a061e72a4 */ /* 0x000fe4000f8e021e */
[----:B------:R-:W-:-:S12]  /*1540*/  UIMAD UR20, UR4, UR12, UR20 ;  /* 0x0000000c041472a4 */ /* 0x000fd8000f8e0214 */
.L_x_19:
[----:B------:R-:W-:Y:S01]  /*1550*/  UISETP.NE.AND UP0, UPT, UR18, 0x2, UPT ;  /* 0x000000021200788c */ /* 0x000fe2000bf05270 */
[----:B------:R-:W-:Y:S09]  /*1560*/  BRA.U !UP5, `(.L_x_20) ;  /* 0x000000010d0c7547 */ /* 0x000ff2000b800000 */
[----:B------:R-:W-:Y:S01]  /*1570*/  UCGABAR_WAIT ;  /* 0x0000000000007dc7 */ /* 0x000fe20008000000 */
[----:B------:R-:W-:Y:S01]  /*1580*/  CCTL.IVALL ;  /* 0x00000000ff00798f */ /* 0x000fe20002000000 */
[----:B------:R-:W-:Y:S05]  /*1590*/  BRA `(.L_x_21) ;  /* 0x0000000000047947 */ /* 0x000fea0003800000 */
.L_x_20:
[----:B------:R-:W-:Y:S06]  /*15a0*/  BAR.SYNC.DEFER_BLOCKING 0x0 ;  /* 0x0000000000007b1d */ /* 0x000fec0000010000 */
.L_x_21:
[----:B------:R-:W-:Y:S05]  /*15b0*/  BRA.U UP0, `(.L_x_22) ;  /* 0x0000001100b87547 */ /* 0x000fea000b800000 */
[----:B------:R-:W2:Y:S01]  /*15c0*/  LDCU UR6, c[0x0][0x38c] ;  /* 0x00007180ff0677ac */ /* 0x000ea20008000800 */
[----:B------:R-:W3:Y:S01]  /*15d0*/  S2UR UR8, SR_CgaCtaId ;  /* 0x00000000000879c3 */ /* 0x000ee20000008800 */
[----:B------:R-:W-:Y:S01]  /*15e0*/  PLOP3.LUT P1, PT, PT, PT, UP3, 0x80, 0x8 ;  /* 0x000000000008781c */ /* 0x000fe20003f2f038 */
[----:B------:R-:W-:Y:S01]  /*15f0*/  IMAD.MOV.U32 R12, RZ, RZ, 0x1 ;  /* 0x00000001ff0c7424 */ /* 0x000fe200078e00ff */
[----:B------:R-:W-:Y:S01]  /*1600*/  UMOV UR7, 0x400 ;  /* 0x0000040000077882 */ /* 0x000fe20000000000 */
[----:B------:R-:W-:Y:S01]  /*1610*/  UISETP.NE.AND UP1, UPT, UR18, URZ, UPT ;  /* 0x000000ff1200728c */ /* 0x000fe2000bf25270 */
[----:B------:R-:W-:Y:S01]  /*1620*/  ISETP.EQ.OR P2, PT, R0, RZ, P3 ;  /* 0x000000ff0000720c */ /* 0x000fe20001f42670 */
[----:B------:R-:W-:Y:S01]  /*1630*/  USEL UR24, URZ, 0x1, UP6 ;  /* 0x00000001ff187887 */ /* 0x000fe2000b000000 */
[----:B------:R-:W-:Y:S02]  /*1640*/  PLOP3.LUT P1, PT, P1, PT, PT, 0x8, 0x80 ;  /* 0x000000000080781c */ /* 0x000fe40000f2e170 */
[----:B------:R-:W-:Y:S01]  /*1650*/  CS2R R10, SRZ ;  /* 0x00000000000a7805 */ /* 0x000fe2000001ff00 */
[----:B------:R-:W-:Y:S01]  /*1660*/  IMAD.MOV.U32 R9, RZ, RZ, RZ ;  /* 0x000000ffff097224 */ /* 0x000fe200078e00ff */
[----:B------:R-:W4:Y:S01]  /*1670*/  LDCU UR40, c[0x0][0x370] ;  /* 0x00006e00ff2877ac */ /* 0x000f220008000800 */
[----:B------:R-:W-:Y:S01]  /*1680*/  IMAD.MOV.U32 R8, RZ, RZ, 0x1 ;  /* 0x00000001ff087424 */ /* 0x000fe200078e00ff */
[----:B------:R-:W1:Y:S01]  /*1690*/  LDCU.64 UR26, c[0x0][0x348] ;  /* 0x00006900ff1a77ac */ /* 0x000e620008000a00 */
[----:B--2---:R-:W-:-:S02]  /*16a0*/  UIADD3 UR5, UPT, UPT, UR6, 0x1f, URZ ;  /* 0x0000001f06057890 */ /* 0x004fc4000fffe0ff */
[----:B------:R-:W-:Y:S02]  /*16b0*/  USHF.R.U32.HI UR45, URZ, 0x5, UR28 ;  /* 0x00000005ff2d7899 */ /* 0x000fe4000801161c */
[----:B------:R-:W-:Y:S02]  /*16c0*/  USHF.R.S32.HI UR4, URZ, 0x1f, UR5 ;  /* 0x0000001fff047899 */ /* 0x000fe40008011405 */
[----:B---3--:R-:W-:Y:S02]  /*16d0*/  ULEA UR7, UR8, UR7, 0x18 ;  /* 0x0000000708077291 */ /* 0x008fe4000f8ec0ff */
[----:B------:R-:W-:Y:S02]  /*16e0*/  ULEA.HI UR4, UR4, UR5, URZ, 0x5 ;  /* 0x0000000504047291 */ /* 0x000fe4000f8f28ff */
[----:B------:R-:W-:Y:S02]  /*16f0*/  UIADD3 UR46, UPT, UPT, UR6, 0x3e, URZ ;  /* 0x0000003e062e7890 */ /* 0x000fe4000fffe0ff */
[----:B------:R-:W-:-:S02]  /*1700*/  USHF.R.S32.HI UR43, URZ, 0x5, UR4 ;  /* 0x00000005ff2b7899 */ /* 0x000fc40008011404 */
[----:B------:R-:W-:Y:S02]  /*1710*/  UIADD3 UR4, UPT, UPT, UR6, -0x1, URZ ;  /* 0xffffffff06047890 */ /* 0x000fe4000fffe0ff */
[----:B------:R-:W-:Y:S02]  /*1720*/  UISETP.LT.U32.AND UP0, UPT, UR43, 0x4, UPT ;  /* 0x000000042b00788c */ /* 0x000fe4000bf01070 */
[----:B------:R-:W-:Y:S02]  /*1730*/  UISETP.GE.U32.AND UP2, UPT, UR4, -0x3f, UPT ;  /* 0xffffffc10400788c */ /* 0x000fe4000bf46070 */
[----:B------:R-:W-:Y:S01]  /*1740*/  USEL UR41, UR43, 0x4, UP0 ;  /* 0x000000042b297887 */ /* 0x000fe20008000000 */
[----:B------:R-:W2:Y:S03]  /*1750*/  LDCU UR39, c[0x0][0x374] ;  /* 0x00006e80ff2777ac */ /* 0x000ea60008000800 */
[----:B------:R-:W-:-:S02]  /*1760*/  UIADD3 UR21, UPT, UPT, UR41, -0x1, URZ ;  /* 0xffffffff29157890 */ /* 0x000fc4000fffe0ff */
[----:B------:R-:W-:-:S03]  /*1770*/  USEL UR24, UR24, 0x2, UP1 ;  /* 0x0000000218187887 */ /* 0x000fc60008800000 */
[----:B------:R-:W-:Y:S02]  /*1780*/  @UP2 UIADD3 UR21, UPT, UPT, UR41, URZ, URZ ;  /* 0x000000ff29152290 */ /* 0x000fe4000fffe0ff */
[----:B------:R-:W-:Y:S02]  /*1790*/  UIADD3 UR29, UPT, UPT, UR7, 0x6400, UR28 ;  /* 0x00006400071d7890 */ /* 0x000fe4000fffe01c */
[----:B------:R-:W-:Y:S02]  /*17a0*/  UIADD3 UR44, UPT, UPT, UR43, -UR41, URZ ;  /* 0x800000292b2c7290 */ /* 0x000fe4000fffe0ff */
[----:B------:R-:W-:Y:S01]  /*17b0*/  UIADD3 UR21, UPT, UPT, UR21, 0x1, URZ ;  /* 0x0000000115157890 */ /* 0x000fe2000fffe0ff */
[----:B-1--4-:R-:W-:-:S11]  /*17c0*/  UMOV UR5, URZ ;  /* 0x000000ff00057c82 */ /* 0x012fd60008000000 */
.L_x_42:
[----:B-1----:R-:W1:Y:S02]  /*17d0*/  S2UR UR4, SR_CgaCtaId ;  /* 0x00000000000479c3 */ /* 0x002e640000008800 */
[----:B-1----:R-:W-:-:S09]  /*17e0*/  UISETP.NE.AND UP0, UPT, UR4, URZ, UPT ;  /* 0x000000ff0400728c */ /* 0x002fd2000bf05270 */
[----:B------:R-:W-:Y:S05]  /*17f0*/  BRA.U UP0, `(.L_x_23) ;  /* 0x0000000100287547 */ /* 0x000fea000b800000 */
[----:B------:R-:W-:Y:S02]  /*1800*/  LEA R0, R9, UR7, 0x3 ;  /* 0x0000000709007c11 */ /* 0x000fe4000f8e18ff */
[----:B------:R-:W-:-:S04]  /*1810*/  SHF.L.U32 R3, R8, 0x1f, RZ ;  /* 0x0000001f08037819 */ /* 0x000fc800000006ff */
[----:B------:R-:W1:Y:S02]  /*1820*/  SYNCS.PHASECHK.TRANS64.TRYWAIT P0, [R0+URZ+0xe0], R3 ;  /* 0x0000e003000075a7 */ /* 0x000e6400080011ff */
[----:B-1----:R-:W-:Y:S05]  /*1830*/  @!P0 BRA `(.L_x_24) ;  /* 0x0000005c00c88947 */ /* 0x002fea0003800000 */
.L_x_112:
[----:B------:R3:W-:Y:S01]  /*1840*/  SYNCS.ARRIVE.TRANS64.A1T0 RZ, [R0+URZ+0xd0], RZ ;  /* 0x0000d0ff00ff79a7 */ /* 0x0007e200081000ff */
[----:B------:R-:W-:-:S05]  /*1850*/  VIADD R9, R9, 0x1 ;  /* 0x0000000109097836 */ /* 0x000fca0000000000 */
[----:B------:R-:W-:-:S04]  /*1860*/  ISETP.NE.AND P0, PT, R9, 0x2, PT ;  /* 0x000000020900780c */ /* 0x000fc80003f05270 */
[----:B-1----:R-:W-:Y:S02]  /*1870*/  SEL R3, RZ, 0x1, P0 ;  /* 0x00000001ff037807 */ /* 0x002fe40000000000 */
[----:B------:R-:W-:Y:S02]  /*1880*/  SEL R9, R9, RZ, P0 ;  /* 0x000000ff09097207 */ /* 0x000fe40000000000 */
[----:B------:R-:W-:-:S07]  /*1890*/  LOP3.LUT R8, R8, R3, RZ, 0x3c, !PT ;  /* 0x0000000308087212 */ /* 0x000fce00078e3cff */
.L_x_23:
[----:B------:R-:W-:Y:S01]  /*18a0*/  ULEA UR4, UR5, UR7, 0x3 ;  /* 0x0000000705047291 */ /* 0x000fe2000f8e18ff */
[----:B---3--:R-:W-:Y:S01]  /*18b0*/  SHF.L.U32 R0, R12, 0x1f, RZ ;  /* 0x0000001f0c007819 */ /* 0x008fe200000006ff */
[----:B------:R-:W-:Y:S02]  /*18c0*/  UISETP.GE.U32.AND UP0, UPT, UR46, 0x3f, UPT ;  /* 0x0000003f2e00788c */ /* 0x000fe4000bf06070 */
[----:B------:R-:W-:Y:S02]  /*18d0*/  USHF.L.U32 UR35, UR20, 0x6, URZ ;  /* 0x0000000614237899 */ /* 0x000fe400080006ff */
[----:B------:R-:W-:Y:S01]  /*18e0*/  ULEA UR19, UR30, UR45, 0x7 ;  /* 0x0000002d1e137291 */ /* 0x000fe2000f8e38ff */
[----:B------:R-:W-:Y:S02]  /*18f0*/  UMOV UR13, URZ ;  /* 0x000000ff000d7c82 */ /* 0x000fe40008000000 */
[----:B------:R1:W3:Y:S02]  /*1900*/  SYNCS.PHASECHK.TRANS64.TRYWAIT P0, [UR4+0x20], R0 ;  /* 0x00002000ff0075a7 */ /* 0x0002e40008001104 */
[----:B------:R-:W-:Y:S07]  /*1910*/  BRA.U !UP0, `(.L_x_25) ;  /* 0x0000000108bc7547 */ /* 0x000fee000b800000 */
[----:B------:R-:W-:Y:S01]  /*1920*/  UMOV UR6, URZ ;  /* 0x000000ff00067c82 */ /* 0x000fe20008000000 */
[----:B------:R-:W-:-:S05]  /*1930*/  UMOV UR4, UR5 ;  /* 0x0000000500047c82 */ /* 0x000fca0008000000 */
.L_x_31:
[----:B------:R-:W-:Y:S01]  /*1940*/  ULEA UR33, UR4, UR7, 0x3 ;  /* 0x0000000704217291 */ /* 0x000fe2000f8e18ff */
[----:B---3--:R-:W-:Y:S01]  /*1950*/  @!P3 MOV R2, 0x1800 ;  /* 0x000018000002b802 */ /* 0x008fe20000000f00 */
[----:B-1-34-:R-:W-:Y:S10]  /*1960*/  @P0 BRA `(.L_x_26) ;  /* 0x00000000000c0947 */ /* 0x01aff40003800000 */
[----:B------:R-:W-:-:S04]  /*1970*/  SHF.L.U32 R3, R12, 0x1f, RZ ;  /* 0x0000001f0c037819 */ /* 0x000fc800000006ff */
[----:B------:R-:W3:Y:S02]  /*1980*/  SYNCS.PHASECHK.TRANS64.TRYWAIT P0, [UR33+0x20], R3 ;  /* 0x00002003ff0075a7 */ /* 0x000ee40008001121 */
[----:B---3--:R-:W-:Y:S05]  /*1990*/  @!P0 BRA `(.L_x_27) ;  /* 0x0000005c00848947 */ /* 0x008fea0003800000 */
.L_x_26:
[----:B------:R3:W-:Y:S01]  /*19a0*/  @!P3 SYNCS.ARRIVE.TRANS64 RZ, [UR33], R2 ;  /* 0x00000002ffffb9a7 */ /* 0x0007e20008000021 */
[----:B------:R-:W-:-:S04]  /*19b0*/  ULOP3.LUT UR5, UR24, 0x2, URZ, 0xfc, !UPT ;  /* 0x0000000218057892 */ /* 0x000fc8000f8efcff */
[----:B------:R-:W-:-:S09]  /*19c0*/  UISETP.NE.AND UP0, UPT, UR5, 0x2, UPT ;  /* 0x000000020500788c */ /* 0x000fd2000bf05270 */
[----:B------:R-:W-:Y:S05]  /*19d0*/  BRA.U UP0, `(.L_x_28) ;  /* 0x0000000100047547 */ /* 0x000fea000b800000 */
[----:B--2---:R-:W-:Y:S05]  /*19e0*/  BPT.TRAP 0x1 ;  /* 0x000000040000795c */ /* 0x004fea0000300000 */
.L_x_28:
[----:B------:R-:W-:Y:S04]  /*19f0*/  BSSY.RECONVERGENT B0, `(.L_x_29) ;  /* 0x0000003000007945 */ /* 0x000fe80003800200 */
[----:B------:R-:W-:Y:S05]  /*1a00*/  @P2 BRA `(.L_x_30) ;  /* 0x0000000000042947 */ /* 0x000fea0003800000 */
[----:B--2---:R-:W-:Y:S05]  /*1a10*/  BPT.TRAP 0x1 ;  /* 0x000000040000795c */ /* 0x004fea0000300000 */
.L_x_30:
[----:B--2---:R-:W-:Y:S05]  /*1a20*/  BSYNC.RECONVERGENT B0 ;  /* 0x0000000000007941 */ /* 0x004fea0003800200 */
.L_x_29:
[----:B------:R-:W-:Y:S02]  /*1a30*/  UIADD3 UR5, UPT, UPT, UR4, 0x1, URZ ;  /* 0x0000000104057890 */ /* 0x000fe4000fffe0ff */
[----:B------:R-:W-:Y:S02]  /*1a40*/  USHF.L.U32 UR34, UR6, 0x5, URZ ;  /* 0x0000000506227899 */ /* 0x000fe400080006ff */
[----:B------:R-:W-:Y:S02]  /*1a50*/  UISETP.NE.AND UP0, UPT, UR5, 0x4, UPT ;  /* 0x000000040500788c */ /* 0x000fe4000bf05270 */
[----:B------:R-:W-:Y:S02]  /*1a60*/  UIADD3 UR6, UPT, UPT, UR6, 0x1, URZ ;  /* 0x0000000106067890 */ /* 0x000fe4000fffe0ff */
[----:B------:R-:W-:Y:S02]  /*1a70*/  USEL UR9, URZ, 0x1, UP0 ;  /* 0x00000001ff097887 */ /* 0x000fe40008000000 */
[----:B------:R-:W-:-:S02]  /*1a80*/  USEL UR5, UR5, URZ, UP0 ;  /* 0x000000ff05057287 */ /* 0x000fc40008000000 */
[----:B------:R-:W-:Y:S02]  /*1a90*/  ULEA UR32, UR4, UR7, 0xb ;  /* 0x0000000704207291 */ /* 0x000fe4000f8e58ff */
[----:B------:R-:W-:Y:S01]  /*1aa0*/  ULEA UR8, UR5, UR7, 0x3 ;  /* 0x0000000705087291 */ /* 0x000fe2000f8e18ff */
[----:B------:R-:W-:Y:S01]  /*1ab0*/  LOP3.LUT R12, R12, UR9, RZ, 0x3c, !PT ;  /* 0x000000090c0c7c12 */ /* 0x000fe2000f8e3cff */
[----:B------:R-:W-:Y:S02]  /*1ac0*/  UIADD3 UR10, UP1, UPT, UR26, 0x80, URZ ;  /* 0x000000801a0a7890 */ /* 0x000fe4000ff3e0ff */
[----:B------:R-:W-:Y:S01]  /*1ad0*/  ULEA UR16, UR4, UR28, 0xc ;  /* 0x0000001c04107291 */ /* 0x000fe2000f8e60ff */
[----:B-1----:R-:W-:Y:S01]  /*1ae0*/  SHF.L.U32 R0, R12, 0x1f, RZ ;  /* 0x0000001f0c007819 */ /* 0x002fe200000006ff */
[----:B------:R-:W-:Y:S02]  /*1af0*/  UIADD3.X UR11, UPT, UPT, URZ, UR27, URZ, UP1, !UPT ;  /* 0x0000001bff0b7290 */ /* 0x000fe40008ffe4ff */
[----:B------:R-:W-:Y:S01]  /*1b00*/  UIADD3 UR32, UPT, UPT, UR32, 0x4400, URZ ;  /* 0x0000440020207890 */ /* 0x000fe2000fffe0ff */
[----:B------:R4:W1:Y:S01]  /*1b10*/  SYNCS.PHASECHK.TRANS64.TRYWAIT P0, [UR8+0x20], R0 ;  /* 0x00002000ff0075a7 */ /* 0x0008620008001108 */
[----:B------:R-:W-:-:S02]  /*1b20*/  UIADD3 UR8, UP0, UPT, UR26, 0x180, URZ ;  /* 0x000001801a087890 */ /* 0x000fc4000ff1e0ff */
[----:B------:R-:W-:Y:S02]  /*1b30*/  UIADD3 UR16, UPT, UPT, UR7, 0x6400, UR16 ;  /* 0x0000640007107890 */ /* 0x000fe4000fffe010 */
[----:B------:R-:W-:Y:S02]  /*1b40*/  UIADD3.X UR9, UPT, UPT, URZ, UR27, URZ, UP0, !UPT ;  /* 0x0000001bff097290 */ /* 0x000fe400087fe4ff */
[----:B------:R-:W-:Y:S01]  /*1b50*/  UISETP.NE.AND UP0, UPT, UR6, UR21, UPT ;  /* 0x000000150600728c */ /* 0x000fe2000bf05270 */
[----:B------:R-:W-:Y:S01]  /*1b60*/  UMOV UR12, 0x0 ;  /* 0x00000000000c7882 */ /* 0x000fe20000000000 */
[----:B------:R-:W-:Y:S01]  /*1b70*/  UMOV UR13, 0x10000000 ;  /* 0x10000000000d7882 */ /* 0x000fe20000000000 */
[----:B------:R-:W-:Y:S01]  /*1b80*/  UMOV UR4, 0x30000 ;  /* 0x0003000000047882 */ /* 0x000fe20000000000 */
[----:B------:R-:W-:Y:S01]  /*1b90*/  UMOV UR20, UR36 ;  /* 0x0000002400147c82 */ /* 0x000fe20008000000 */
[----:B------:R-:W-:Y:S01]  /*1ba0*/  UMOV UR17, UR33 ;  /* 0x0000002100117c82 */ /* 0x000fe20008000000 */
[----:B------:R-:W-:Y:S01]  /*1bb0*/  UMOV UR18, UR34 ;  /* 0x0000002200127c82 */ /* 0x000fe20008000000 */
[----:B------:R-:W-:Y:S01]  /*1bc0*/  UTMALDG.3D [UR32], [UR10], desc[UR12] ;  /* 0x00000c200a0075b4 */ /* 0x000fe20008011000 */
[----:B------:R2:W-:Y:S02]  /*1bd0*/  UTMALDG.3D.MULTICAST [UR16], [UR8], UR4, desc[UR12] ;  /* 0x00000c10080073b4 */ /* 0x0005e40008011804 */
[----:B--2---:R-:W-:Y:S01]  /*1be0*/  UMOV UR13, UR21 ;  /* 0x00000015000d7c82 */ /* 0x004fe20008000000 */
[----:B------:R-:W-:Y:S01]  /*1bf0*/  UMOV UR4, UR5 ;  /* 0x0000000500047c82 */ /* 0x000fe20008000000 */
[----:B------:R-:W-:Y:S05]  /*1c00*/  BRA.U UP0, `(.L_x_31) ;  /* 0xfffffffd004c7547 */ /* 0x000fea000b83ffff */
.L_x_25:
[----:B------:R-:W-:Y:S01]  /*1c10*/  ULEA UR4, UR5, UR7, 0x3 ;  /* 0x0000000705047291 */ /* 0x000fe2000f8e18ff */
[----:B-1--4-:R-:W-:Y:S01]  /*1c20*/  SHF.L.U32 R0, R12, 0x1f, RZ ;  /* 0x0000001f0c007819 */ /* 0x012fe200000006ff */
[----:B------:R-:W-:Y:S01]  /*1c30*/  @!P1 SYNCS.ARRIVE.TRANS64.A1T0 RZ, [UR7+0x68], RZ ;  /* 0x000068ffffff99a7 */ /* 0x000fe20008100007 */
[----:B------:R-:W-:-:S06]  /*1c40*/  UISETP.GT.AND UP0, UPT, UR43, UR41, UPT ;  /* 0x000000292b00728c */ /* 0x000fcc000bf04270 */
[----:B---3--:R1:W3:Y:S03]  /*1c50*/  SYNCS.PHASECHK.TRANS64.TRYWAIT P0, [UR4+0x20], R0 ;  /* 0x00002000ff0075a7 */ /* 0x0082e60008001104 */
[----:B------:R-:W-:Y:S05]  /*1c60*/  BRA.U !UP0, `(.L_x_32) ;  /* 0x0000000108bc7547 */ /* 0x000fea000b800000 */
[----:B------:R-:W-:Y:S01]  /*1c70*/  UIADD3 UR25, UPT, UPT, UR44, UR13, URZ ;  /* 0x0000000d2c197290 */ /* 0x000fe2000fffe0ff */
[----:B------:R-:W-:-:S11]  /*1c80*/  UMOV UR4, UR5 ;  /* 0x0000000500047c82 */ /* 0x000fd60008000000 */
.L_x_38:
[----:B------:R-:W-:Y:S01]  /*1c90*/  ULEA UR9, UR4, UR7, 0x3 ;  /* 0x0000000704097291 */ /* 0x000fe2000f8e18ff */
[----:B---3--:R-:W-:Y:S01]  /*1ca0*/  @!P3 MOV R2, 0x1800 ;  /* 0x000018000002b802 */ /* 0x008fe20000000f00 */
[----:B-1-3--:R-:W-:Y:S10]  /*1cb0*/  @P0 BRA `(.L_x_33) ;  /* 0x00000000000c0947 */ /* 0x00aff40003800000 */
[----:B------:R-:W-:-:S04]  /*1cc0*/  SHF.L.U32 R3, R12, 0x1f, RZ ;  /* 0x0000001f0c037819 */ /* 0x000fc800000006ff */
[----:B------:R-:W3:Y:S02]  /*1cd0*/  SYNCS.PHASECHK.TRANS64.TRYWAIT P0, [UR9+0x20], R3 ;  /* 0x00002003ff0075a7 */ /* 0x000ee40008001109 */
[----:B---3--:R-:W-:Y:S05]  /*1ce0*/  @!P0 BRA `(.L_x_34) ;  /* 0x0000005800c88947 */ /* 0x008fea0003800000 */
.L_x_33:
[----:B------:R3:W-:Y:S01]  /*1cf0*/  @!P3 SYNCS.ARRIVE.TRANS64 RZ, [UR9], R2 ;  /* 0x00000002ffffb9a7 */ /* 0x0007e20008000009 */
[----:B------:R-:W-:-:S04]  /*1d00*/  ULOP3.LUT UR5, UR24, 0x2, URZ, 0xfc, !UPT ;  /* 0x0000000218057892 */ /* 0x000fc8000f8efcff */
[----:B------:R-:W-:-:S09]  /*1d10*/  UISETP.NE.AND UP0, UPT, UR5, 0x2, UPT ;  /* 0x000000020500788c */ /* 0x000fd2000bf05270 */
[----:B------:R-:W-:Y:S05]  /*1d20*/  BRA.U UP0, `(.L_x_35) ;  /* 0x0000000100047547 */ /* 0x000fea000b800000 */
[----:B--2---:R-:W-:Y:S05]  /*1d30*/  BPT.TRAP 0x1 ;  /* 0x000000040000795c */ /* 0x004fea0000300000 */
.L_x_35:
[----:B------:R-:W-:Y:S04]  /*1d40*/  BSSY.RECONVERGENT B0, `(.L_x_36) ;  /* 0x0000003000007945 */ /* 0x000fe80003800200 */
[----:B------:R-:W-:Y:S05]  /*1d50*/  @P2 BRA `(.L_x_37) ;  /* 0x0000000000042947 */ /* 0x000fea0003800000 */
[----:B--2---:R-:W-:Y:S05]  /*1d60*/  BPT.TRAP 0x1 ;  /* 0x000000040000795c */ /* 0x004fea0000300000 */
.L_x_37:
[----:B--2---:R-:W-:Y:S05]  /*1d70*/  BSYNC.RECONVERGENT B0 ;  /* 0x0000000000007941 */ /* 0x004fea0003800200 */
.L_x_36:
[----:B------:R-:W-:Y:S02]  /*1d80*/  UIADD3 UR5, UPT, UPT, UR4, 0x1, URZ ;  /* 0x0000000104057890 */ /* 0x000fe4000fffe0ff */
[----:B------:R-:W-:Y:S02]  /*1d90*/  UIADD3 UR14, UP1, UPT, UR26, 0x80, URZ ;  /* 0x000000801a0e7890 */ /* 0x000fe4000ff3e0ff */
[----:B------:R-:W-:Y:S02]  /*1da0*/  UISETP.NE.AND UP0, UPT, UR5, 0x4, UPT ;  /* 0x000000040500788c */ /* 0x000fe4000bf05270 */
[----:B------:R-:W-:Y:S02]  /*1db0*/  USHF.L.U32 UR10, UR13, 0x5, URZ ;  /* 0x000000050d0a7899 */ /* 0x000fe400080006ff */
[----:B------:R-:W-:Y:S02]  /*1dc0*/  USEL UR8, URZ, 0x1, UP0 ;  /* 0x00000001ff087887 */ /* 0x000fe40008000000 */
[----:B------:R-:W-:-:S02]  /*1dd0*/  USEL UR5, UR5, URZ, UP0 ;  /* 0x000000ff05057287 */ /* 0x000fc40008000000 */
[----:B------:R-:W-:Y:S02]  /*1de0*/  UIADD3 UR22, UP0, UPT, UR26, 0x180, URZ ;  /* 0x000001801a167890 */ /* 0x000fe4000ff1e0ff */
[----:B------:R-:W-:Y:S01]  /*1df0*/  LOP3.LUT R12, R12, UR8, RZ, 0x3c, !PT ;  /* 0x000000080c0c7c12 */ /* 0x000fe2000f8e3cff */
[----:B------:R-:W-:Y:S02]  /*1e00*/  ULEA UR8, UR4, UR7, 0xb ;  /* 0x0000000704087291 */ /* 0x000fe4000f8e58ff */
[----:B------:R-:W-:Y:S01]  /*1e10*/  ULEA UR6, UR5, UR7, 0x3 ;  /* 0x0000000705067291 */ /* 0x000fe2000f8e18ff */
[----:B-1----:R-:W-:Y:S01]  /*1e20*/  SHF.L.U32 R0, R12, 0x1f, RZ ;  /* 0x0000001f0c007819 */ /* 0x002fe200000006ff */
[----:B------:R-:W-:Y:S02]  /*1e30*/  UIADD3 UR8, UPT, UPT, UR8, 0x4400, URZ ;  /* 0x0000440008087890 */ /* 0x000fe4000fffe0ff */
[----:B------:R-:W-:Y:S02]  /*1e40*/  UIADD3.X UR15, UPT, UPT, URZ, UR27, URZ, UP1, !UPT ;  /* 0x0000001bff0f7290 */ /* 0x000fe40008ffe4ff */
[----:B------:R-:W-:-:S02]  /*1e50*/  ULEA UR16, UR4, UR29, 0xc ;  /* 0x0000001d04107291 */ /* 0x000fc4000f8e60ff */
[----:B------:R-:W-:Y:S01]  /*1e60*/  UIADD3.X UR23, UPT, UPT, URZ, UR27, URZ, UP0, !UPT ;  /* 0x0000001bff177290 */ /* 0x000fe200087fe4ff */
[----:B------:R4:W1:Y:S01]  /*1e70*/  SYNCS.PHASECHK.TRANS64.TRYWAIT P0, [UR6+0x20], R0 ;  /* 0x00002000ff0075a7 */ /* 0x0008620008001106 */
[----:B------:R-:W-:Y:S01]  /*1e80*/  UMOV UR30, 0x0 ;  /* 0x00000000001e7882 */ /* 0x000fe20000000000 */
[----:B------:R-:W-:Y:S01]  /*1e90*/  UMOV UR31, 0x10000000 ;  /* 0x10000000001f7882 */ /* 0x000fe20000000000 */
[----:B------:R-:W-:Y:S01]  /*1ea0*/  UMOV UR11, UR35 ;  /* 0x00000023000b7c82 */ /* 0x000fe20008000000 */
[----:B------:R-:W-:Y:S01]  /*1eb0*/  UMOV UR12, UR36 ;  /* 0x00000024000c7c82 */ /* 0x000fe20008000000 */
[----:B------:R-:W-:Y:S01]  /*1ec0*/  UMOV UR6, 0x30000 ;  /* 0x0003000000067882 */ /* 0x000fe20000000000 */
[----:B------:R-:W-:Y:S01]  /*1ed0*/  UMOV UR20, UR36 ;  /* 0x0000002400147c82 */ /* 0x000fe20008000000 */
[----:B------:R-:W-:Y:S01]  /*1ee0*/  UMOV UR17, UR9 ;  /* 0x0000000900117c82 */ /* 0x000fe20008000000 */
[----:B------:R-:W-:Y:S01]  /*1ef0*/  UMOV UR18, UR10 ;  /* 0x0000000a00127c82 */ /* 0x000fe20008000000 */
[----:B------:R4:W-:Y:S01]  /*1f00*/  UTMALDG.3D [UR8], [UR14], desc[UR30] ;  /* 0x00001e080e0075b4 */ /* 0x0009e20008011000 */
[----:B------:R-:W-:Y:S01]  /*1f10*/  UIADD3 UR13, UPT, UPT, UR13, 0x1, URZ ;  /* 0x000000010d0d7890 */ /* 0x000fe2000fffe0ff */
[----:B------:R-:W-:-:S03]  /*1f20*/  UMOV UR4, UR5 ;  /* 0x0000000500047c82 */ /* 0x000fc60008000000 */
[----:B------:R-:W-:Y:S01]  /*1f30*/  UISETP.NE.AND UP0, UPT, UR13, UR25, UPT ;  /* 0x000000190d00728c */ /* 0x000fe2000bf05270 */
[----:B------:R4:W-:Y:S08]  /*1f40*/  UTMALDG.3D.MULTICAST [UR16], [UR22], UR6, desc[UR30] ;  /* 0x00001e10160073b4 */ /* 0x0009f00008011806 */
[----:B----4-:R-:W-:Y:S05]  /*1f50*/  BRA.U UP0, `(.L_x_38) ;  /* 0xfffffffd004c7547 */ /* 0x010fea000b83ffff */
.L_x_32:
[C---:B------:R-:W-:Y:S01]  /*1f60*/  LEA R3, R11.reuse, UR7, 0x3 ;  /* 0x000000070b037c11 */ /* 0x040fe2000f8e18ff */
[----:B------:R-:W-:Y:S01]  /*1f70*/  NOP ;  /* 0x0000000000007918 */ /* 0x000fe20000000000 */
[----:B-1----:R-:W-:Y:S02]  /*1f80*/  SHF.L.U32 R0, R10, 0x1f, RZ ;  /* 0x0000001f0a007819 */ /* 0x002fe400000006ff */
[----:B------:R-:W-:Y:S02]  /*1f90*/  LEA R5, R11, UR7, 0x4 ;  /* 0x000000070b057c11 */ /* 0x000fe4000f8e20ff */
[----:B---3--:R-:W1:Y:S02]  /*1fa0*/  SYNCS.PHASECHK.TRANS64.TRYWAIT P0, [R3+URZ+0x70], R0 ;  /* 0x00007000030075a7 */ /* 0x008e6400080011ff */
[----:B-1----:R-:W-:Y:S05]  /*1fb0*/  @!P0 BRA `(.L_x_39) ;  /* 0x00000058002c8947 */ /* 0x002fea0003800000 */
.L_x_115:
[----:B------:R-:W3:Y:S01]  /*1fc0*/  LDS.128 R4, [R5+0x100] ;  /* 0x0001000005047984 */ /* 0x000ee20000000c00 */
[----:B------:R-:W-:Y:S01]  /*1fd0*/  UISETP.GE.AND UP0, UPT, UR42, 0x1, UPT ;  /* 0x000000012a00788c */ /* 0x000fe2000bf06270 */
[----:B------:R-:W-:Y:S01]  /*1fe0*/  @!PT LDS RZ, [RZ] ;  /* 0x00000000fffff984 */ /* 0x000fe20000000800 */
[----:B------:R-:W-:Y:S01]  /*1ff0*/  @!PT LDS RZ, [RZ] ;  /* 0x00000000fffff984 */ /* 0x000fe20000000800 */
[----:B------:R-:W-:Y:S01]  /*2000*/  @!PT LDS RZ, [RZ] ;  /* 0x00000000fffff984 */ /* 0x000fe20000000800 */
[----:B------:R-:W-:Y:S01]  /*2010*/  @!PT LDS RZ, [RZ] ;  /* 0x00000000fffff984 */ /* 0x000fe20000000800 */
[----:B------:R4:W-:Y:S06]  /*2020*/  MEMBAR.ALL.CTA ;  /* 0x0000000000007992 */ /* 0x0009ec0000008000 */
[----:B----4-:R-:W4:Y:S01]  /*2030*/  FENCE.VIEW.ASYNC.S ;  /* 0x00000000000073c6 */ /* 0x010f220000000000 */
[----:B---3--:R-:W-:-:S13]  /*2040*/  LOP3.LUT P0, RZ, R6, 0x1, RZ, 0xc0, !PT ;  /* 0x0000000106ff7812 */ /* 0x008fda000780c0ff */
[----:B----4-:R-:W-:Y:S01]  /*2050*/  VOTEU.ANY UP1, P0 ;  /* 0x0000000000ff7886 */ /* 0x010fe20000020100 */
[----:B------:R-:W-:-:S13]  /*2060*/  PLOP3.LUT P0, PT, PT, PT, UP1, 0x80, 0x8 ;  /* 0x000000000008781c */ /* 0x000fda0003f0f018 */
[----:B-1----:R-:W-:Y:S02]  /*2070*/  @P0 LOP3.LUT R0, R5, 0xffff, RZ, 0xc0, !PT ;  /* 0x0000ffff05000812 */ /* 0x002fe400078ec0ff */
[----:B------:R-:W-:Y:S02]  /*2080*/  @P0 MOV R2, R4 ;  /* 0x0000000400020202 */ /* 0x000fe40000000f00 */
[----:B------:R-:W-:Y:S01]  /*2090*/  @P0 R2UR UR6, R0 ;  /* 0x00000000000602ca */ /* 0x000fe200000e0000 */
[----:B------:R-:W-:Y:S01]  /*20a0*/  VIADD R0, R3, 0x80 ;  /* 0x0000008003007836 */ /* 0x000fe20000000000 */
[----:B------:R-:W-:Y:S02]  /*20b0*/  @P0 SHF.R.U32.HI R4, RZ, 0x10, R5 ;  /* 0x00000010ff040819 */ /* 0x000fe40000011605 */
[----:B------:R-:W-:Y:S02]  /*20c0*/  @P0 R2UR UR8, R2 ;  /* 0x00000000020802ca */ /* 0x000fe400000e0000 */
[----:B------:R-:W-:-:S02]  /*20d0*/  PRMT R0, RZ, 0x654, R0 ;  /* 0x00000654ff007816 */ /* 0x000fc40000000000 */
[----:B------:R-:W-:Y:S02]  /*20e0*/  @P0 R2UR UR4, R4 ;  /* 0x00000000040402ca */ /* 0x000fe400000e0000 */
[----:B------:R1:W-:Y:S03]  /*20f0*/  SYNCS.ARRIVE.TRANS64.RED.A1T0 RZ, [R0+URZ], RZ ;  /* 0x000000ff00ff79a7 */ /* 0x0003e600081004ff */
[----:B------:R-:W-:-:S04]  /*2100*/  @UP1 UMOV UR37, UR6 ;  /* 0x0000000600251c82 */ /* 0x000fc80008000000 */
[----:B------:R-:W-:-:S04]  /*2110*/  @UP1 UMOV UR38, UR8 ;  /* 0x0000000800261c82 */ /* 0x000fc80008000000 */
[----:B------:R-:W-:Y:S01]  /*2120*/  @UP1 UMOV UR36, UR4 ;  /* 0x0000000400241c82 */ /* 0x000fe20008000000 */
[----:B------:R-:W-:Y:S05]  /*2130*/  BRA.U !UP0, `(.L_x_40) ;  /* 0x0000000108d47547 */ /* 0x000fea000b800000 */
[----:B------:R-:W2:Y:S01]  /*2140*/  LDCU.128 UR12, c[0x0][0xb10] ;  /* 0x00016200ff0c77ac */ /* 0x000ea20008000c00 */
[----:B------:R-:W3:Y:S01]  /*2150*/  LDCU UR25, c[0x0][0xb20] ;  /* 0x00016400ff1977ac */ /* 0x000ee20008000800 */
[----:B------:R-:W4:Y:S01]  /*2160*/  LDCU UR20, c[0x0][0xb0c] ;  /* 0x00016180ff1477ac */ /* 0x000f220008000800 */
[----:B------:R-:W1:Y:S01]  /*2170*/  LDCU.64 UR10, c[0x0][0xb28] ;  /* 0x00016500ff0a77ac */ /* 0x000e620008000a00 */
[----:B------:R-:W-:Y:S02]  /*2180*/  UISETP.NE.AND UP3, UPT, UR42, 0x1, UPT ;  /* 0x000000012a00788c */ /* 0x000fe4000bf65270 */
[----:B--2---:R-:W-:Y:S02]  /*2190*/  UIMAD.WIDE.U32 UR16, UR39, UR15, URZ ;  /* 0x0000000f271072a5 */ /* 0x004fe4000f8e00ff */
[----:B------:R-:W-:Y:S02]  /*21a0*/  UIMAD.WIDE.U32 UR8, UR40, UR12, URZ ;  /* 0x0000000c280872a5 */ /* 0x000fe4000f8e00ff */
[----:B------:R-:W-:-:S02]  /*21b0*/  UISETP.NE.AND UP0, UPT, UR14, 0x1, UPT ;  /* 0x000000010e00788c */ /* 0x000fc4000bf05270 */
[----:B------:R-:W-:Y:S01]  /*21c0*/  UIMAD.WIDE.U32 UR22, UR37, UR15, URZ ;  /* 0x0000000f251672a5 */ /* 0x000fe2000f8e00ff */
[----:B------:R-:W-:Y:S02]  /*21d0*/  UMOV UR16, UR17 ;  /* 0x0000001100107c82 */ /* 0x000fe40008000000 */
[----:B------:R-:W-:Y:S01]  /*21e0*/  UMOV UR8, UR9 ;  /* 0x0000000900087c82 */ /* 0x000fe20008000000 */
[----:B---3--:R-:W-:Y:S02]  /*21f0*/  USHF.R.U32.HI UR16, URZ, UR25, UR16 ;  /* 0x00000019ff107299 */ /* 0x008fe40008011610 */
[----:B----4-:R-:W-:Y:S02]  /*2200*/  UISETP.NE.AND UP2, UPT, UR20, 0x1, UPT ;  /* 0x000000011400788c */ /* 0x010fe4000bf45270 */
[----:B------:R-:W-:Y:S02]  /*2210*/  USHF.R.U32.HI UR8, URZ, UR13, UR8 ;  /* 0x0000000dff087299 */ /* 0x000fe40008011608 */
[----:B------:R-:W-:-:S02]  /*2220*/  USEL UR6, UR39, UR16, !UP0 ;  /* 0x0000001027067287 */ /* 0x000fc4000c000000 */
[----:B------:R-:W-:Y:S02]  /*2230*/  USEL UR8, UR40, UR8, !UP2 ;  /* 0x0000000828087287 */ /* 0x000fe4000d000000 */
[----:B-1----:R-:W-:Y:S01]  /*2240*/  UIMAD.WIDE.U32 UR16, UR6, UR10, URZ ;  /* 0x0000000a061072a5 */ /* 0x002fe2000f8e00ff */
[----:B------:R-:W-:Y:S01]  /*2250*/  UMOV UR4, UR23 ;  /* 0x0000001700047c82 */ /* 0x000fe20008000000 */
[----:B------:R-:W-:Y:S02]  /*2260*/  UIMAD.WIDE.U32 UR18, UR38, UR12, URZ ;  /* 0x0000000c261272a5 */ /* 0x000fe4000f8e00ff */
[----:B------:R-:W-:-:S03]  /*2270*/  UIMAD.WIDE.U32 UR22, UR8, UR10, URZ ;  /* 0x0000000a081672a5 */ /* 0x000fc6000f8e00ff */
[----:B------:R-:W-:Y:S01]  /*2280*/  UMOV UR16, UR17 ;  /* 0x0000001100107c82 */ /* 0x000fe20008000000 */
[----:B------:R-:W-:Y:S02]  /*2290*/  USHF.R.U32.HI UR4, URZ, UR25, UR4 ;  /* 0x00000019ff047299 */ /* 0x000fe40008011604 */
[----:B------:R-:W-:Y:S01]  /*22a0*/  @UP3 USHF.R.U32.HI UR6, URZ, UR11, UR16 ;  /* 0x0000000bff063299 */ /* 0x000fe20008011610 */
[----:B------:R-:W-:Y:S01]  /*22b0*/  UMOV UR18, UR19 ;  /* 0x0000001300127c82 */ /* 0x000fe20008000000 */
[----:B------:R-:W-:Y:S01]  /*22c0*/  UMOV UR22, UR23 ;  /* 0x0000001700167c82 */ /* 0x000fe20008000000 */
[----:B------:R-:W-:Y:S02]  /*22d0*/  USHF.R.U32.HI UR13, URZ, UR13, UR18 ;  /* 0x0000000dff0d7299 */ /* 0x000fe40008011612 */
[----:B------:R-:W-:Y:S02]  /*22e0*/  USEL UR4, UR37, UR4, !UP0 ;  /* 0x0000000425047287 */ /* 0x000fe4000c000000 */
[----:B------:R-:W-:-:S02]  /*22f0*/  @UP3 USHF.R.U32.HI UR8, URZ, UR11, UR22 ;  /* 0x0000000bff083299 */ /* 0x000fc40008011616 */
[----:B------:R-:W-:Y:S02]  /*2300*/  UIMAD UR9, UR42, UR6, URZ ;  /* 0x000000062a0972a4 */ /* 0x000fe4000f8e02ff */
[----:B------:R-:W-:Y:S02]  /*2310*/  USEL UR6, UR38, UR13, !UP2 ;  /* 0x0000000d26067287 */ /* 0x000fe4000d000000 */
[----:B------:R-:W-:Y:S02]  /*2320*/  UIMAD UR12, UR42, UR8, URZ ;  /* 0x000000082a0c72a4 */ /* 0x000fe4000f8e02ff */
[----:B------:R-:W-:Y:S02]  /*2330*/  UISETP.GE.AND UP0, UPT, UR4, UR9, UPT ;  /* 0x000000090400728c */ /* 0x000fe4000bf06270 */
[----:B------:R-:W-:Y:S02]  /*2340*/  UIMAD.WIDE.U32 UR16, UR4, UR10, URZ ;  /* 0x0000000a041072a5 */ /* 0x000fe4000f8e00ff */
[----:B------:R-:W-:-:S02]  /*2350*/  UISETP.GE.OR UP0, UPT, UR6, UR12, UP0 ;  /* 0x0000000c0600728c */ /* 0x000fc40008706670 */
[----:B------:R-:W-:Y:S02]  /*2360*/  UIMAD.WIDE.U32 UR12, UR6, UR10, URZ ;  /* 0x0000000a060c72a5 */ /* 0x000fe4000f8e00ff */
[----:B------:R-:W-:Y:S01]  /*2370*/  UIADD3 UR15, UPT, UPT, -UR4, URZ, URZ ;  /* 0x000000ff040f7290 */ /* 0x000fe2000fffe1ff */
[----:B------:R-:W-:Y:S01]  /*2380*/  UMOV UR10, UR17 ;  /* 0x00000011000a7c82 */ /* 0x000fe20008000000 */
[----:B------:R-:W-:Y:S02]  /*2390*/  UIADD3 UR12, UPT, UPT, -UR6, URZ, URZ ;  /* 0x000000ff060c7290 */ /* 0x000fe4000fffe1ff */
[----:B------:R-:W-:-:S03]  /*23a0*/  USHF.R.U32.HI UR10, URZ, UR11, UR10 ;  /* 0x0000000bff0a7299 */ /* 0x000fc6000801160a */
[----:B------:R-:W-:Y:S01]  /*23b0*/  @!UP0 UMOV UR9, UR13 ;  /* 0x0000000d00098c82 */ /* 0x000fe20008000000 */
[----:B------:R-:W-:Y:S02]  /*23c0*/  UIMAD UR15, UR14, UR15, UR37 ;  /* 0x0000000f0e0f72a4 */ /* 0x000fe4000f8e0225 */
[----:B------:R-:W-:Y:S02]  /*23d0*/  USEL UR10, UR4, UR10, !UP3 ;  /* 0x0000000a040a7287 */ /* 0x000fe4000d800000 */
[----:B------:R-:W-:Y:S02]  /*23e0*/  @!UP0 USHF.R.U32.HI UR9, URZ, UR11, UR9 ;  /* 0x0000000bff098299 */ /* 0x000fe40008011609 */
[----:B------:R-:W-:Y:S02]  /*23f0*/  UIADD3 UR11, UPT, UPT, -UR10, URZ, URZ ;  /* 0x000000ff0a0b7290 */ /* 0x000fe4000fffe1ff */
[----:B------:R-:W-:Y:S02]  /*2400*/  @!UP0 USEL UR9, UR6, UR9, !UP3 ;  /* 0x0000000906098287 */ /* 0x000fe4000d800000 */
[----:B------:R-:W-:-:S02]  /*2410*/  UIMAD UR11, UR42, UR11, UR4 ;  /* 0x0000000b2a0b72a4 */ /* 0x000fc4000f8e0204 */
[----:B------:R-:W-:Y:S02]  /*2420*/  @!UP0 UIADD3 UR10, UPT, UPT, UR10, -UR9, URZ ;  /* 0x800000090a0a8290 */ /* 0x000fe4000fffe0ff */
[----:B------:R-:W-:Y:S02]  /*2430*/  @!UP0 UIMAD UR9, UR11, UR8, UR9 ;  /* 0x000000080b0982a4 */ /* 0x000fe4000f8e0209 */
[----:B------:R-:W-:Y:S02]  /*2440*/  @!UP0 UIMAD UR4, UR42, UR10, UR6 ;  /* 0x0000000a2a0482a4 */ /* 0x000fe4000f8e0206 */
[----:B------:R-:W-:Y:S02]  /*2450*/  UIMAD UR8, UR20, UR12, UR38 ;  /* 0x0000000c140872a4 */ /* 0x000fe4000f8e0226 */
[----:B------:R-:W-:Y:S01]  /*2460*/  UIMAD UR37, UR4, UR14, UR15 ;  /* 0x0000000e042572a4 */ /* 0x000fe2000f8e020f */
[----:B------:R-:W-:Y:S02]  /*2470*/  @!UP0 UMOV UR6, UR9 ;  /* 0x0000000900068c82 */ /* 0x000fe40008000000 */
[----:B------:R-:W-:-:S12]  /*2480*/  UIMAD UR38, UR6, UR20, UR8 ;  /* 0x00000014062672a4 */ /* 0x000fd8000f8e0208 */
.L_x_40:
[----:B------:R-:W3:Y:S02]  /*2490*/  LDCU UR4, c[0x0][0xb30] ;  /* 0x00016600ff0477ac */ /* 0x000ee40008000800 */
[----:B---3--:R-:W-:-:S09]  /*24a0*/  UISETP.NE.AND UP0, UPT, UR4, 0x1, UPT ;  /* 0x000000010400788c */ /* 0x008fd2000bf05270 */
[----:B------:R-:W-:Y:S05]  /*24b0*/  BRA.U UP0, `(.L_x_41) ;  /* 0x0000000100447547 */ /* 0x000fea000b800000 */
[----:B------:R-:W3:Y:S01]  /*24c0*/  LDCU.128 UR12, c[0x0][0xb10] ;  /* 0x00016200ff0c77ac */ /* 0x000ee20008000c00 */
[----:B------:R-:W4:Y:S01]  /*24d0*/  LDCU UR16, c[0x0][0xb0c] ;  /* 0x00016180ff1077ac */ /* 0x000f220008000800 */
[----:B------:R-:W1:Y:S01]  /*24e0*/  LDCU UR17, c[0x0][0xb20] ;  /* 0x00016400ff1177ac */ /* 0x000e620008000800 */
[----:B---3--:R-:W-:Y:S02]  /*24f0*/  UIMAD.WIDE.U32 UR10, UR38, UR12, URZ ;  /* 0x0000000c260a72a5 */ /* 0x008fe4000f8e00ff */
[----:B------:R-:W-:Y:S02]  /*2500*/  UIMAD.WIDE.U32 UR8, UR37, UR15, URZ ;  /* 0x0000000f250872a5 */ /* 0x000fe4000f8e00ff */
[----:B----4-:R-:W-:Y:S02]  /*2510*/  UISETP.NE.AND UP2, UPT, UR16, 0x1, UPT ;  /* 0x000000011000788c */ /* 0x010fe4000bf45270 */
[----:B------:R-:W-:Y:S01]  /*2520*/  UISETP.NE.AND UP0, UPT, UR14, 0x1, UPT ;  /* 0x000000010e00788c */ /* 0x000fe2000bf05270 */
[----:B------:R-:W-:-:S02]  /*2530*/  UMOV UR6, UR11 ;  /* 0x0000000b00067c82 */ /* 0x000fc40008000000 */
[----:B------:R-:W-:Y:S01]  /*2540*/  UMOV UR4, UR9 ;  /* 0x0000000900047c82 */ /* 0x000fe20008000000 */
[----:B------:R-:W-:Y:S02]  /*2550*/  USHF.R.U32.HI UR6, URZ, UR13, UR6 ;  /* 0x0000000dff067299 */ /* 0x000fe40008011606 */
[----:B-1----:R-:W-:Y:S02]  /*2560*/  USHF.R.U32.HI UR4, URZ, UR17, UR4 ;  /* 0x00000011ff047299 */ /* 0x002fe40008011604 */
[----:B------:R-:W-:Y:S02]  /*2570*/  USEL UR6, UR38, UR6, !UP2 ;  /* 0x0000000626067287 */ /* 0x000fe4000d000000 */
[----:B------:R-:W-:-:S04]  /*2580*/  USEL UR4, UR37, UR4, !UP0 ;  /* 0x0000000425047287 */ /* 0x000fc8000c000000 */
[----:B------:R-:W-:Y:S02]  /*2590*/  UIADD3 UR8, UPT, UPT, UR6, -UR4, URZ ;  /* 0x8000000406087290 */ /* 0x000fe4000fffe0ff */
[----:B------:R-:W-:Y:S02]  /*25a0*/  UIADD3 UR4, UPT, UPT, -UR6, UR4, URZ ;  /* 0x0000000406047290 */ /* 0x000fe4000fffe1ff */
[----:B------:R-:W-:Y:S02]  /*25b0*/  UIMAD UR37, UR8, UR14, UR37 ;  /* 0x0000000e082572a4 */ /* 0x000fe4000f8e0225 */
[----:B------:R-:W-:-:S12]  /*25c0*/  UIMAD UR38, UR4, UR16, UR38 ;  /* 0x00000010042672a4 */ /* 0x000fd8000f8e0226 */
.L_x_41:
[----:B------:R-:W-:Y:S01]  /*25d0*/  VIADD R11, R11, 0x1 ;  /* 0x000000010b0b7836 */ /* 0x000fe20000000000 */
[----:B------:R-:W-:Y:S01]  /*25e0*/  PLOP3.LUT P1, PT, PT, PT, PT, 0x80, 0x8 ;  /* 0x000000000008781c */ /* 0x000fe20003f2f070 */
[----:B------:R-:W-:Y:S02]  /*25f0*/  UIADD3 UR20, UPT, UPT, UR38, UR62, URZ ;  /* 0x0000003e26147290 */ /* 0x000fe4000fffe0ff */
[----:B------:R-:W-:Y:S01]  /*2600*/  UIADD3 UR30, UPT, UPT, UR37, UR59, URZ ;  /* 0x0000003b251e7290 */ /* 0x000fe2000fffe0ff */
[----:B------:R-:W-:-:S04]  /*2610*/  ISETP.NE.AND P0, PT, R11, 0x2, PT ;  /* 0x000000020b00780c */ /* 0x000fc80003f05270 */
[----:B------:R-:W-:Y:S02]  /*2620*/  SEL R3, RZ, 0x1, P0 ;  /* 0x00000001ff037807 */ /* 0x000fe40000000000 */
[----:B------:R-:W-:Y:S02]  /*2630*/  SEL R11, R11, RZ, P0 ;  /* 0x000000ff0b0b7207 */ /* 0x000fe40000000000 */
[----:B------:R-:W-:Y:S01]  /*2640*/  LOP3.LUT R10, R10, R3, RZ, 0x3c, !PT ;  /* 0x000000030a0a7212 */ /* 0x000fe200078e3cff */
[----:B------:R-:W-:Y:S06]  /*2650*/  BRA.U UP1, `(.L_x_42) ;  /* 0xfffffff1015c7547 */ /* 0x000fec000b83ffff */
[----:B------:R-:W-:Y:S01]  /*2660*/  UIADD3 UR7, UPT, UPT, UR7, 0x20, URZ ;  /* 0x0000002007077890 */ /* 0x000fe2000fffe0ff */
[----:B------:R-:W-:-:S03]  /*2670*/  SHF.L.U32 R3, R12, 0x1f, RZ ;  /* 0x0000001f0c037819 */ /* 0x000fc600000006ff */
[----:B------:R-:W-:-:S09]  /*2680*/  ULEA UR4, UR5, UR7, 0x3 ;  /* 0x0000000705047291 */ /* 0x000fd2000f8e18ff */
[----:B------:R-:W3:Y:S02]  /*2690*/  SYNCS.PHASECHK.TRANS64.TRYWAIT P0, [UR4], R3 ;  /* 0x00000003ff0075a7 */ /* 0x000ee40008001104 */
[----:B---3--:R-:W-:Y:S05]  /*26a0*/  @!P0 BRA `(.L_x_43) ;  /* 0x0000005000848947 */ /* 0x008fea0003800000 */
.L_x_117:
[----:B------:R-:W-:-:S04]  /*26b0*/  UIADD3 UR4, UPT, UPT, UR5, 0x1, URZ ;  /* 0x0000000105047890 */ /* 0x000fc8000fffe0ff */
[----:B------:R-:W-:-:S04]  /*26c0*/  UISETP.NE.AND UP0, UPT, UR4, 0x4, UPT ;  /* 0x000000040400788c */ /* 0x000fc8000bf05270 */
[----:B------:R-:W-:Y:S02]  /*26d0*/  USEL UR6, URZ, 0x1, UP0 ;  /* 0x00000001ff067887 */ /* 0x000fe40008000000 */
[----:B------:R-:W-:-:S04]  /*26e0*/  USEL UR4, UR4, URZ, UP0 ;  /* 0x000000ff04047287 */ /* 0x000fc80008000000 */
[----:B------:R-:W-:Y:S01]  /*26f0*/  ULEA UR5, UR4, UR7, 0x3 ;  /* 0x0000000704057291 */ /* 0x000fe2000f8e18ff */
[----:B------:R-:W-:-:S04]  /*2700*/  LOP3.LUT R2, R12, UR6, RZ, 0x3c, !PT ;  /* 0x000000060c027c12 */ /* 0x000fc8000f8e3cff */
[----:B-1----:R-:W-:-:S04]  /*2710*/  SHF.L.U32 R3, R2, 0x1f, RZ ;  /* 0x0000001f02037819 */ /* 0x002fc800000006ff */
[----:B------:R-:W1:Y:S02]  /*2720*/  SYNCS.PHASECHK.TRANS64.TRYWAIT P0, [UR5], R3 ;  /* 0x00000003ff0075a7 */ /* 0x000e640008001105 */
[----:B-1----:R-:W-:Y:S05]  /*2730*/  @!P0 BRA `(.L_x_44) ;  /* 0x0000005000788947 */ /* 0x002fea0003800000 */
.L_x_119:
        /* <DEDUP_REMOVED lines=9> */
.L_x_121:
[----:B------:R-:W-:-:S04]  /*27d0*/  UIADD3 UR4, UPT, UPT, UR4, 0x1, URZ ;  /* 0x0000000104047890 */ /* 0x000fc8000fffe0ff */
[----:B------:R-:W-:-:S04]  /*27e0*/  UISETP.NE.AND UP0, UPT, UR4, 0x4, UPT ;  /* 0x000000040400788c */ /* 0x000fc8000bf05270 */
[----:B------:R-:W-:Y:S02]  /*27f0*/  USEL UR5, URZ, 0x1, UP0 ;  /* 0x00000001ff057887 */ /* 0x000fe40008000000 */
[----:B------:R-:W-:-:S04]  /*2800*/  USEL UR4, UR4, URZ, UP0 ;  /* 0x000000ff04047287 */ /* 0x000fc80008000000 */
[----:B------:R-:W-:Y:S01]  /*2810*/  ULEA UR4, UR4, UR7, 0x3 ;  /* 0x0000000704047291 */ /* 0x000fe2000f8e18ff */
[----:B-1----:R-:W-:-:S04]  /*2820*/  LOP3.LUT R3, R2, UR5, RZ, 0x3c, !PT ;  /* 0x0000000502037c12 */ /* 0x002fc8000f8e3cff */
[----:B------:R-:W-:Y:S01]  /*2830*/  SHF.L.U32 R3, R3, 0x1f, RZ ;  /* 0x0000001f03037819 */ /* 0x000fe200000006ff */
[----:B------:R-:W-:-:S07]  /*2840*/  IMAD.U32 R0, RZ, RZ, UR4 ;  /* 0x00000004ff007e24 */ /* 0x000fce000f8e00ff */
.L_x_46:
[----:B-1----:R1:W3:Y:S02]  /*2850*/  SYNCS.PHASECHK.TRANS64.TRYWAIT P0, [R0+URZ], R3 ;  /* 0x00000003000075a7 */ /* 0x0022e400080011ff */
[----:B---3--:R-:W-:Y:S05]  /*2860*/  @!P0 NANOSLEEP.SYNCS 0x989680 ;  /* 0x009896800000895d */ /* 0x008fea0003900000 */
[----:B------:R-:W3:Y:S02]  /*2870*/  @!P0 SYNCS.PHASECHK.TRANS64 P0, [R0+URZ], R3 ;  /* 0x00000003000085a7 */ /* 0x000ee400080010ff */
[----:B--23--:R-:W-:Y:S05]  /*2880*/  @P0 EXIT ;  /* 0x000000000000094d */ /* 0x00cfea0003800000 */
[----:B------:R-:W-:Y:S05]  /*2890*/  BRA `(.L_x_46) ;  /* 0xfffffffc00ec7947 */ /* 0x000fea000383ffff */
.L_x_22:
[----:B------:R-:W2:Y:S02]  /*28a0*/  S2UR UR4, SR_CgaCtaId ;  /* 0x00000000000479c3 */ /* 0x000ea40000008800 */
[----:B--2---:R-:W-:-:S04]  /*28b0*/  UISETP.NE.AND UP0, UPT, UR4, URZ, UPT ;  /* 0x000000ff0400728c */ /* 0x004fc8000bf05270 */
[----:B------:R-:W-:-:S09]  /*28c0*/  UISETP.NE.OR UP0, UPT, UR18, 0x1, UP0 ;  /* 0x000000011200788c */ /* 0x000fd20008705670 */
[----:B------:R-:W-:Y:S05]  /*28d0*/  BRA.U UP0, `(.L_x_47) ;  /* 0x00000005004c7547 */ /* 0x000fea000b800000 */
[----:B------:R-:W2:Y:S01]  /*28e0*/  S2UR UR5, SR_CgaCtaId ;  /* 0x00000000000579c3 */ /* 0x000ea20000008800 */
[----:B------:R-:W-:Y:S01]  /*28f0*/  UMOV UR4, 0x400 ;  /* 0x0000040000047882 */ /* 0x000fe20000000000 */
[----:B------:R-:W-:Y:S01]  /*2900*/  ISETP.GE.U32.AND P2, PT, R0, 0x2, PT ;  /* 0x000000020000780c */ /* 0x000fe20003f46070 */
[----:B------:R-:W-:Y:S01]  /*2910*/  IMAD.MOV.U32 R12, RZ, RZ, 0x1 ;  /* 0x00000001ff0c7424 */ /* 0x000fe200078e00ff */
[----:B------:R-:W-:Y:S02]  /*2920*/  CS2R R10, SRZ ;  /* 0x00000000000a7805 */ /* 0x000fe4000001ff00 */
[----:B------:R-:W-:Y:S01]  /*2930*/  CS2R R8, SRZ ;  /* 0x0000000000087805 */ /* 0x000fe2000001ff00 */
[----:B--2---:R-:W-:-:S03]  /*2940*/  ULEA UR6, UR5, UR4, 0x18 ;  /* 0x0000000405067291 */ /* 0x004fc6000f8ec0ff */
[----:B------:R-:W-:-:S09]  /*2950*/  UMOV UR5, URZ ;  /* 0x000000ff00057c82 */ /* 0x000fd20008000000 */
.L_x_51:
[----:B------:R-:W-:Y:S02]  /*2960*/  LEA R2, R8, UR6, 0x3 ;  /* 0x0000000608027c11 */ /* 0x000fe4000f8e18ff */
[----:B------:R-:W-:-:S03]  /*2970*/  SHF.L.U32 R5, R9, 0x1f, RZ ;  /* 0x0000001f09057819 */ /* 0x000fc600000006ff */
[----:B------:R-:W-:Y:S01]  /*2980*/  VIADD R4, R2, 0xe0 ;  /* 0x000000e002047836 */ /* 0x000fe20000000000 */
[----:B------:R-:W2:Y:S02]  /*2990*/  SYNCS.PHASECHK.TRANS64.TRYWAIT P0, [R2+URZ+0xd0], R5 ;  /* 0x0000d005020075a7 */ /* 0x000ea400080011ff */
[----:B--2---:R-:W-:Y:S05]  /*29a0*/  @!P0 BRA `(.L_x_48) ;  /* 0x00000050000c8947 */ /* 0x004fea0003800000 */
.L_x_122:
[----:B------:R-:W-:Y:S01]  /*29b0*/  ULEA UR4, UR5, UR6, 0x3 ;  /* 0x0000000605047291 */ /* 0x000fe2000f8e18ff */
[----:B------:R-:W-:Y:S02]  /*29c0*/  PRMT R4, RZ, 0x654, R4 ;  /* 0x00000654ff047816 */ /* 0x000fe40000000004 */
[----:B--2---:R-:W-:Y:S01]  /*29d0*/  SHF.L.U32 R5, R12, 0x1f, RZ ;  /* 0x0000001f0c057819 */ /* 0x004fe200000006ff */
[----:B------:R-:W-:Y:S01]  /*29e0*/  UIADD3 UR7, UPT, UPT, UR4, 0x70, URZ ;  /* 0x0000007004077890 */ /* 0x000fe2000fffe0ff */
[----:B------:R2:W-:Y:S05]  /*29f0*/  SYNCS.ARRIVE.TRANS64.RED.A1T0 RZ, [R4+URZ], RZ ;  /* 0x000000ff04ff79a7 */ /* 0x0005ea00081004ff */
[----:B------:R-:W-:Y:S01]  /*2a00*/  IMAD.U32 R7, RZ, RZ, UR7 ;  /* 0x00000007ff077e24 */ /* 0x000fe2000f8e00ff */
[----:B------:R-:W3:Y:S04]  /*2a10*/  SYNCS.PHASECHK.TRANS64.TRYWAIT P0, [UR4+0x80], R5 ;  /* 0x00008005ff0075a7 */ /* 0x000ee80008001104 */
[----:B------:R-:W-:Y:S01]  /*2a20*/  PRMT R6, R0, 0x654, R7 ;  /* 0x0000065400067816 */ /* 0x000fe20000000007 */
[----:B--2---:R-:W-:Y:S01]  /*2a30*/  @!P2 IMAD.MOV.U32 R4, RZ, RZ, 0x10 ;  /* 0x00000010ff04a424 */ /* 0x004fe200078e00ff */
[----:B---3--:R-:W-:Y:S06]  /*2a40*/  @!P0 BRA `(.L_x_49) ;  /* 0x0000004c00f88947 */ /* 0x008fec0003800000 */
.L_x_124:
[----:B------:R-:W-:Y:S01]  /*2a50*/  ULEA UR8, UR5, UR6, 0x4 ;  /* 0x0000000605087291 */ /* 0x000fe2000f8e20ff */
[----:B------:R-:W-:Y:S01]  /*2a60*/  SEL R3, R6, R3, !P2 ;  /* 0x0000000306037207 */ /* 0x000fe20005000000 */
[----:B------:R-:W-:Y:S01]  /*2a70*/  UIADD3 UR9, UPT, UPT, UR4, 0x70, URZ ;  /* 0x0000007004097890 */ /* 0x000fe2000fffe0ff */
[----:B--2---:R-:W-:Y:S01]  /*2a80*/  LEA R2, R11, UR6, 0x3 ;  /* 0x000000060b027c11 */ /* 0x004fe2000f8e18ff */
[----:B------:R-:W-:Y:S01]  /*2a90*/  UIADD3 UR8, UPT, UPT, UR8, 0x100, URZ ;  /* 0x0000010008087890 */ /* 0x000fe2000fffe0ff */
[----:B------:R-:W-:Y:S01]  /*2aa0*/  SHF.L.U32 R5, R10, 0x1f, RZ ;  /* 0x0000001f0a057819 */ /* 0x000fe200000006ff */
[----:B------:R2:W-:Y:S01]  /*2ab0*/  @!P2 SYNCS.ARRIVE.TRANS64.RED RZ, [R3+URZ], R4 ;  /* 0x0000000403ffa9a7 */ /* 0x0005e200080004ff */
[----:B------:R-:W-:Y:S01]  /*2ac0*/  UIADD3 UR4, UPT, UPT, UR5, 0x1, URZ ;  /* 0x0000000105047890 */ /* 0x000fe2000fffe0ff */
[----:B------:R-:W-:-:S03]  /*2ad0*/  VIADD R8, R8, 0x1 ;  /* 0x0000000108087836 */ /* 0x000fc60000000000 */
[----:B------:R-:W-:Y:S02]  /*2ae0*/  UISETP.NE.AND UP0, UPT, UR4, 0x2, UPT ;  /* 0x000000020400788c */ /* 0x000fe4000bf05270 */
[----:B------:R-:W-:Y:S06]  /*2af0*/  UGETNEXTWORKID.BROADCAST [UR8], [UR9] ;  /* 0x00000000080073ca */ /* 0x000fec0008000100 */
[----:B------:R-:W-:Y:S01]  /*2b00*/  USEL UR7, URZ, 0x1, UP0 ;  /* 0x00000001ff077887 */ /* 0x000fe20008000000 */
[----:B------:R-:W-:Y:S01]  /*2b10*/  ISETP.NE.AND P0, PT, R8, 0x2, PT ;  /* 0x000000020800780c */ /* 0x000fe20003f05270 */
[----:B------:R-:W-:Y:S01]  /*2b20*/  USEL UR5, UR4, URZ, UP0 ;  /* 0x000000ff04057287 */ /* 0x000fe20008000000 */
[----:B------:R-:W3:Y:S03]  /*2b30*/  SYNCS.PHASECHK.TRANS64.TRYWAIT P1, [R2+URZ+0x70], R5 ;  /* 0x00007005020075a7 */ /* 0x000ee600080211ff */
[----:B------:R-:W-:Y:S01]  /*2b40*/  LOP3.LUT R12, R12, UR7, RZ, 0x3c, !PT ;  /* 0x000000070c0c7c12 */ /* 0x000fe2000f8e3cff */
[----:B--23--:R-:W-:Y:S07]  /*2b50*/  @!P1 BRA `(.L_x_50) ;  /* 0x0000004c00cc9947 */ /* 0x00cfee0003800000 */
.L_x_125:
[C---:B------:R-:W-:Y:S01]  /*2b60*/  LEA R4, R11.reuse, UR6, 0x4 ;  /* 0x000000060b047c11 */ /* 0x040fe2000f8e20ff */
[----:B--2---:R-:W-:Y:S01]  /*2b70*/  VIADD R2, R2, 0x80 ;  /* 0x0000008002027836 */ /* 0x004fe20000000000 */
[----:B------:R-:W-:Y:S01]  /*2b80*/  SEL R8, R8, RZ, P0 ;  /* 0x000000ff08087207 */ /* 0x000fe20000000000 */
[----:B------:R-:W-:-:S03]  /*2b90*/  VIADD R11, R11, 0x1 ;  /* 0x000000010b0b7836 */ /* 0x000fc60000000000 */
[----:B------:R-:W2:Y:S01]  /*2ba0*/  LDS.128 R4, [R4+0x100] ;  /* 0x0001000004047984 */ /* 0x000ea20000000c00 */
[----:B------:R-:W-:Y:S02]  /*2bb0*/  PRMT R2, RZ, 0x654, R2 ;  /* 0x00000654ff027816 */ /* 0x000fe40000000002 */
[C---:B------:R-:W-:Y:S01]  /*2bc0*/  ISETP.NE.AND P1, PT, R11.reuse, 0x2, PT ;  /* 0x000000020b00780c */ /* 0x040fe20003f25270 */
[----:B------:R-:W-:Y:S01]  /*2bd0*/  @!PT LDS RZ, [RZ] ;  /* 0x00000000fffff984 */ /* 0x000fe20000000800 */
[----:B------:R-:W-:Y:S01]  /*2be0*/  @!PT LDS RZ, [RZ] ;  /* 0x00000000fffff984 */ /* 0x000fe20000000800 */
[----:B------:R-:W-:Y:S01]  /*2bf0*/  @!PT LDS RZ, [RZ] ;  /* 0x00000000fffff984 */ /* 0x000fe20000000800 */
[----:B------:R-:W-:Y:S01]  /*2c00*/  @!PT LDS RZ, [RZ] ;  /* 0x00000000fffff984 */ /* 0x000fe20000000800 */
[----:B------:R3:W-:Y:S06]  /*2c10*/  MEMBAR.ALL.CTA ;  /* 0x0000000000007992 */ /* 0x0007ec0000008000 */
[----:B---3--:R-:W3:Y:S01]  /*2c20*/  FENCE.VIEW.ASYNC.S ;  /* 0x00000000000073c6 */ /* 0x008ee20000000000 */
[----:B------:R-:W-:Y:S01]  /*2c30*/  SEL R11, R11, RZ, P1 ;  /* 0x000000ff0b0b7207 */ /* 0x000fe20000800000 */
[----:B---3--:R3:W-:Y:S01]  /*2c40*/  SYNCS.ARRIVE.TRANS64.RED.A1T0 RZ, [R2+URZ], RZ ;  /* 0x000000ff02ff79a7 */ /* 0x0087e200081004ff */
[----:B--2---:R-:W-:-:S02]  /*2c50*/  LOP3.LUT P3, RZ, R6, 0x1, RZ, 0xc0, !PT ;  /* 0x0000000106ff7812 */ /* 0x004fc4000786c0ff */
[----:B------:R-:W-:-:S04]  /*2c60*/  SEL R5, RZ, 0x1, P1 ;  /* 0x00000001ff057807 */ /* 0x000fc80000800000 */
[----:B------:R-:W-:Y:S02]  /*2c70*/  LOP3.LUT R10, R10, R5, RZ, 0x3c, !PT ;  /* 0x000000050a0a7212 */ /* 0x000fe400078e3cff */
[----:B---3--:R-:W-:-:S04]  /*2c80*/  SEL R2, RZ, 0x1, P0 ;  /* 0x00000001ff027807 */ /* 0x008fc80000000000 */
[----:B------:R-:W-:Y:S01]  /*2c90*/  LOP3.LUT R9, R9, R2, RZ, 0x3c, !PT ;  /* 0x0000000209097212 */ /* 0x000fe200078e3cff */
[----:B------:R-:W-:Y:S06]  /*2ca0*/  @P3 BRA `(.L_x_51) ;  /* 0xfffffffc002c3947 */ /* 0x000fec000383ffff */
[----:B------:R-:W-:Y:S01]  /*2cb0*/  ULEA UR4, UR5, UR6, 0x3 ;  /* 0x0000000605047291 */ /* 0x000fe2000f8e18ff */
[----:B------:R-:W-:-:S08]  /*2cc0*/  SHF.L.U32 R3, R12, 0x1f, RZ ;  /* 0x0000001f0c037819 */ /* 0x000fd000000006ff */
[----:B------:R-:W2:Y:S02]  /*2cd0*/  SYNCS.PHASECHK.TRANS64 P0, [UR4+0x80], R3 ;  /* 0x00008003ff0075a7 */ /* 0x000ea40008001004 */
[----:B--2---:R-:W-:Y:S05]  /*2ce0*/  @P0 BRA `(.L_x_52) ;  /* 0x0000000000080947 */ /* 0x004fea0003800000 */
[----:B------:R-:W2:Y:S02]  /*2cf0*/  SYNCS.PHASECHK.TRANS64.TRYWAIT P0, [UR4+0x80], R3 ;  /* 0x00008003ff0075a7 */ /* 0x000ea40008001104 */
[----:B--2---:R-:W-:Y:S05]  /*2d00*/  @!P0 BRA `(.L_x_53) ;  /* 0x0000004c00748947 */ /* 0x004fea0003800000 */
.L_x_52:
[----:B------:R-:W-:-:S04]  /*2d10*/  UIADD3 UR7, UPT, UPT, UR5, 0x1, URZ ;  /* 0x0000000105077890 */ /* 0x000fc8000fffe0ff */
[----:B------:R-:W-:-:S04]  /*2d20*/  UISETP.NE.AND UP0, UPT, UR7, 0x2, UPT ;  /* 0x000000020700788c */ /* 0x000fc8000bf05270 */
[----:B------:R-:W-:Y:S02]  /*2d30*/  USEL UR8, URZ, 0x1, UP0 ;  /* 0x00000001ff087887 */ /* 0x000fe40008000000 */
[----:B------:R-:W-:-:S04]  /*2d40*/  USEL UR7, UR7, URZ, UP0 ;  /* 0x000000ff07077287 */ /* 0x000fc80008000000 */
[----:B------:R-:W-:Y:S01]  /*2d50*/  ULEA UR7, UR7, UR6, 0x3 ;  /* 0x0000000607077291 */ /* 0x000fe2000f8e18ff */
[----:B--2---:R-:W-:-:S04]  /*2d60*/  LOP3.LUT R3, R12, UR8, RZ, 0x3c, !PT ;  /* 0x000000080c037c12 */ /* 0x004fc8000f8e3cff */
[----:B------:R-:W-:-:S04]  /*2d70*/  SHF.L.U32 R0, R3, 0x1f, RZ ;  /* 0x0000001f03007819 */ /* 0x000fc800000006ff */
[----:B------:R-:W2:Y:S02]  /*2d80*/  SYNCS.PHASECHK.TRANS64 P0, [UR7+0x80], R0 ;  /* 0x00008000ff0075a7 */ /* 0x000ea40008001007 */
[----:B-12---:R-:W-:Y:S05]  /*2d90*/  @P0 EXIT ;  /* 0x000000000000094d */ /* 0x006fea0003800000 */
[----:B------:R-:W-:Y:S02]  /*2da0*/  SHF.L.U32 R3, R3, 0x1f, RZ ;  /* 0x0000001f03037819 */ /* 0x000fe400000006ff */
[----:B------:R-:W-:-:S07]  /*2db0*/  MOV R0, UR7 ;  /* 0x0000000700007c02 */ /* 0x000fce0008000f00 */
.L_x_54:
[----:B-1----:R1:W2:Y:S02]  /*2dc0*/  SYNCS.PHASECHK.TRANS64.TRYWAIT P0, [R0+URZ+0x80], R3 ;  /* 0x00008003000075a7 */ /* 0x0022a400080011ff */
[----:B--2---:R-:W-:Y:S05]  /*2dd0*/  @!P0 NANOSLEEP.SYNCS 0x989680 ;  /* 0x009896800000895d */ /* 0x004fea0003900000 */
[----:B------:R-:W2:Y:S02]  /*2de0*/  @!P0 SYNCS.PHASECHK.TRANS64 P0, [R0+URZ+0x80], R3 ;  /* 0x00008003000085a7 */ /* 0x000ea400080010ff */
[----:B--2---:R-:W-:Y:S05]  /*2df0*/  @P0 EXIT ;  /* 0x000000000000094d */ /* 0x004fea0003800000 */
[----:B------:R-:W-:Y:S05]  /*2e00*/  BRA `(.L_x_54) ;  /* 0xfffffffc00ec7947 */ /* 0x000fea000383ffff */
.L_x_47:
[----:B------:R-:W-:Y:S05]  /*2e10*/  BRA.U UP4, `(.L_x_55) ;  /* 0x0000000d04847547 */ /* 0x000fea000b800000 */
[----:B------:R-:W2:Y:S01]  /*2e20*/  S2UR UR7, SR_CgaCtaId ;  /* 0x00000000000779c3 */ /* 0x000ea20000008800 */
[----:B------:R-:W-:Y:S01]  /*2e30*/  UMOV UR4, 0x40 ;  /* 0x0000004000047882 */ /* 0x000fe20000000000 */
[----:B------:R-:W-:Y:S01]  /*2e40*/  NOP ;  /* 0x0000000000007918 */ /* 0x000fe20000000000 */
[----:B------:R-:W-:Y:S01]  /*2e50*/  UMOV UR6, 0x400 ;  /* 0x0000040000067882 */ /* 0x000fe20000000000 */
[----:B--2---:R-:W-:Y:S02]  /*2e60*/  ULEA UR5, UR7, UR4, 0x18 ;  /* 0x0000000407057291 */ /* 0x004fe4000f8ec0ff */
[----:B------:R-:W-:-:S07]  /*2e70*/  ULEA UR6, UR7, UR6, 0x18 ;  /* 0x0000000607067291 */ /* 0x000fce000f8ec0ff */
[----:B------:R-:W2:Y:S02]  /*2e80*/  LDS.U8 R0, [UR5+0x1c] ;  /* 0x00001c05ff007984 */ /* 0x000ea40008000000 */
[----:B--2---:R-:W-:-:S13]  /*2e90*/  ISETP.NE.AND P0, PT, R0, RZ, PT ;  /* 0x000000ff0000720c */ /* 0x004fda0003f05270 */
[----:B------:R-:W-:Y:S05]  /*2ea0*/  @P0 BRA `(.L_x_56) ;  /* 0x0000000000580947 */ /* 0x000fea0003800000 */
[----:B------:R-:W-:-:S13]  /*2eb0*/  ELECT P0, URZ, PT ;  /* 0x0000000000ff782f */ /* 0x000fda0003800000 */
[----:B------:R-:W-:Y:S05]  /*2ec0*/  @!P0 BRA `(.L_x_57) ;  /* 0x0000000000608947 */ /* 0x000fea0003800000 */
[----:B------:R-:W-:Y:S01]  /*2ed0*/  UMOV UR4, 0x10 ;  /* 0x0000001000047882 */ /* 0x000fe20000000000 */
[----:B------:R-:W-:Y:S01]  /*2ee0*/  HFMA2 R0, -RZ, RZ, 0, 5.9604644775390625e-08 ;  /* 0x00000001ff007431 */ /* 0x000fe200000001ff */
[----:B------:R-:W-:-:S03]  /*2ef0*/  MOV R3, 0xffff ;  /* 0x0000ffff00037802 */ /* 0x000fc60000000f00 */
[----:B------:R-:W-:Y:S04]  /*2f00*/  DEPBAR.LE SB2, 0x36 ;  /* 0x0000ad800000791a */ /* 0x000fe80000000000 */
[----:B------:R-:W2:Y:S02]  /*2f10*/  UTCATOMSWS.FIND_AND_SET.ALIGN UP0, UR4, UR4 ;  /* 0x00000004000475e3 */ /* 0x000ea40008000800 */
[----:B--2---:R-:W-:Y:S01]  /*2f20*/  MOV R4, UR4 ;  /* 0x0000000400047c02 */ /* 0x004fe20008000f00 */
[----:B------:R-:W-:Y:S06]  /*2f30*/  BRA.U UP0, `(.L_x_58) ;  /* 0x0000000100187547 */ /* 0x000fec000b800000 */
.L_x_59:
[----:B------:R-:W-:Y:S05]  /*2f40*/  NANOSLEEP 0x64 ;  /* 0x000000640000795d */ /* 0x000fea0003800000 */
[----:B------:R-:W-:-:S05]  /*2f50*/  UMOV UR4, 0x10 ;  /* 0x0000001000047882 */ /* 0x000fca0000000000 */
[----:B------:R-:W-:Y:S04]  /*2f60*/  DEPBAR.LE SB2, 0x36 ;  /* 0x0000ad800000791a */ /* 0x000fe80000000000 */
[----:B------:R-:W2:Y:S02]  /*2f70*/  UTCATOMSWS.FIND_AND_SET.ALIGN UP0, UR4, UR4 ;  /* 0x00000004000475e3 */ /* 0x000ea40008000800 */
[----:B--2---:R-:W-:Y:S01]  /*2f80*/  MOV R4, UR4 ;  /* 0x0000000400047c02 */ /* 0x004fe20008000f00 */
[----:B------:R-:W-:Y:S05]  /*2f90*/  BRA.U !UP0, `(.L_x_59) ;  /* 0xfffffffd08e87547 */ /* 0x000fea000b83ffff */
.L_x_58:
[-C--:B------:R-:W-:Y:S02]  /*2fa0*/  SHF.L.U32 R3, R3, R4.reuse, RZ ;  /* 0x0000000403037219 */ /* 0x080fe400000006ff */
[----:B------:R-:W-:Y:S01]  /*2fb0*/  SHF.L.U32 R0, R0, R4, RZ ;  /* 0x0000000400007219 */ /* 0x000fe200000006ff */
[----:B------:R-:W-:Y:S02]  /*2fc0*/  IMAD.SHL.U32 R4, R4, 0x20, RZ ;  /* 0x0000002004047824 */ /* 0x000fe400078e00ff */
[----:B------:R2:W-:Y:S04]  /*2fd0*/  ATOMS.OR RZ, [UR5+0x14], R3 ;  /* 0x00001403ffff798c */ /* 0x0005e8000b000005 */
[----:B------:R2:W-:Y:S04]  /*2fe0*/  ATOMS.OR RZ, [UR5+0x18], R0 ;  /* 0x00001800ffff798c */ /* 0x0005e8000b000005 */
[----:B------:R2:W-:Y:S01]  /*2ff0*/  STS [UR6+0x120], R4 ;  /* 0x00012004ff007988 */ /* 0x0005e20008000806 */
[----:B------:R-:W-:Y:S05]  /*3000*/  BRA `(.L_x_57) ;  /* 0x0000000000107947 */ /* 0x000fea0003800000 */
.L_x_56:
[----:B------:R-:W-:Y:S02]  /*3010*/  MOV R0, 0xffffffff ;  /* 0xffffffff00007802 */ /* 0x000fe40000000f00 */
[----:B------:R-:W-:-:S03]  /*3020*/  MOV R4, 0x3050 ;  /* 0x0000305000047802 */ /* 0x000fc60000000f00 */
[----:B------:R2:W-:Y:S04]  /*3030*/  STS [UR6+0x120], R0 ;  /* 0x00012000ff007988 */ /* 0x0005e80008000806 */
[----:B-12--5:R-:W-:Y:S05]  /*3040*/  CALL.REL.NOINC `($__internal_1_$__cuda_sm10x_tcgen05_guardrail_trap_phase_invalid_during_alloc) ;  /* 0x0000005000307944 */ /* 0x026fea0003c00000 */
.L_x_57:
[----:B------:R-:W-:Y:S05]  /*3050*/  WARPSYNC.ALL ;  /* 0x0000000000007948 */ /* 0x000fea0003800000 */
[----:B------:R-:W3:Y:S01]  /*3060*/  S2UR UR4, SR_CgaCtaId ;  /* 0x00000000000479c3 */ /* 0x000ee20000008800 */
[----:B------:R-:W-:Y:S01]  /*3070*/  UMOV UR13, 0x400 ;  /* 0x00000400000d7882 */ /* 0x000fe20000000000 */
[----:B------:R-:W-:-:S06]  /*3080*/  NOP ;  /* 0x0000000000007918 */ /* 0x000fcc0000000000 */
[----:B------:R-:W-:Y:S06]  /*3090*/  BAR.ARV 0x6, 0xa0 ;  /* 0x0182800000007b1d */ /* 0x000fec0000002000 */
[----:B------:R-:W4:Y:S01]  /*30a0*/  LDCU UR5, c[0x0][0x38c] ;  /* 0x00007180ff0577ac */ /* 0x000f220008000800 */
[----:B------:R-:W-:Y:S01]  /*30b0*/  LOP3.LUT R2, R2, 0xffff, RZ, 0xc0, !PT ;  /* 0x0000ffff02027812 */ /* 0x000fe200078ec0ff */
[----:B------:R-:W-:Y:S01]  /*30c0*/  IMAD.MOV.U32 R11, RZ, RZ, 0x1 ;  /* 0x00000001ff0b7424 */ /* 0x000fe200078e00ff */
[----:B------:R-:W-:Y:S01]  /*30d0*/  CS2R R8, SRZ ;  /* 0x0000000000087805 */ /* 0x000fe2000001ff00 */
[----:B------:R-:W1:Y:S01]  /*30e0*/  LDCU UR8, c[0x0][0x38c] ;  /* 0x00007180ff0877ac */ /* 0x000e620008000800 */
[----:B------:R-:W-:Y:S01]  /*30f0*/  R2UR UR15, R2 ;  /* 0x00000000020f72ca */ /* 0x000fe200000e0000 */
[----:B------:R-:W-:Y:S01]  /*3100*/  IMAD.MOV.U32 R10, RZ, RZ, RZ ;  /* 0x000000ffff0a7224 */ /* 0x000fe200078e00ff */
[----:B------:R-:W-:Y:S01]  /*3110*/  UMOV UR18, URZ ;  /* 0x000000ff00127c82 */ /* 0x000fe20008000000 */
[----:B------:R-:W-:Y:S01]  /*3120*/  UMOV UR10, URZ ;  /* 0x000000ff000a7c82 */ /* 0x000fe20008000000 */
[----:B---3--:R-:W-:Y:S01]  /*3130*/  ULEA UR13, UR4, UR13, 0x18 ;  /* 0x0000000d040d7291 */ /* 0x008fe2000f8ec0ff */
[----:B------:R-:W-:Y:S01]  /*3140*/  UMOV UR20, 0x0 ;  /* 0x0000000000147882 */ /* 0x000fe20000000000 */
[----:B------:R-:W-:-:S02]  /*3150*/  UMOV UR21, 0x4200010 ;  /* 0x0420001000157882 */ /* 0x000fc40000000000 */
[----:B------:R-:W-:Y:S02]  /*3160*/  UIADD3 UR6, UPT, UPT, UR13, 0x4400, URZ ;  /* 0x000044000d067890 */ /* 0x000fe4000fffe0ff */
[----:B------:R-:W-:Y:S02]  /*3170*/  UIADD3 UR7, UPT, UPT, UR13, 0x6400, URZ ;  /* 0x000064000d077890 */ /* 0x000fe4000fffe0ff */
[----:B----4-:R-:W-:Y:S01]  /*3180*/  UIADD3 UR5, UPT, UPT, UR5, 0x1f, URZ ;  /* 0x0000001f05057890 */ /* 0x010fe2000fffe0ff */
[----:B--2---:R-:W2:Y:S01]  /*3190*/  LDS R0, [UR13+0x120] ;  /* 0x0001200dff007984 */ /* 0x004ea20008000800 */
[----:B------:R-:W-:Y:S02]  /*31a0*/  USHF.R.U32.HI UR6, URZ, 0x4, UR6 ;  /* 0x00000004ff067899 */ /* 0x000fe40008011606 */
[----:B------:R-:W-:Y:S02]  /*31b0*/  USHF.R.S32.HI UR4, URZ, 0x1f, UR5 ;  /* 0x0000001fff047899 */ /* 0x000fe40008011405 */
[----:B------:R-:W-:-:S02]  /*31c0*/  ULOP3.LUT UR6, UR6, 0x3fff, URZ, 0xc0, !UPT ;  /* 0x00003fff06067892 */ /* 0x000fc4000f8ec0ff */
[----:B------:R-:W-:Y:S02]  /*31d0*/  ULEA.HI UR4, UR4, UR5, URZ, 0x5 ;  /* 0x0000000504047291 */ /* 0x000fe4000f8f28ff */
[----:B------:R-:W-:Y:S02]  /*31e0*/  USHF.R.U32.HI UR5, URZ, 0x4, UR7 ;  /* 0x00000004ff057899 */ /* 0x000fe40008011607 */
[----:B------:R-:W-:Y:S02]  /*31f0*/  USHF.R.S32.HI UR22, URZ, 0x5, UR4 ;  /* 0x00000005ff167899 */ /* 0x000fe40008011404 */
[----:B------:R-:W-:Y:S02]  /*3200*/  ULOP3.LUT UR5, UR5, 0x3fff, URZ, 0xc0, !UPT ;  /* 0x00003fff05057892 */ /* 0x000fe4000f8ec0ff */
[----:B------:R-:W-:Y:S02]  /*3210*/  UISETP.LT.AND UP0, UPT, UR22, 0x1, UPT ;  /* 0x000000011600788c */ /* 0x000fe4000bf01270 */
[----:B------:R-:W-:-:S02]  /*3220*/  ULOP3.LUT UR16, UR6, 0x10000, URZ, 0xfc, !UPT ;  /* 0x0001000006107892 */ /* 0x000fc4000f8efcff */
[----:B------:R-:W-:Y:S02]  /*3230*/  USEL UR23, UR22, 0x1, !UP0 ;  /* 0x0000000116177887 */ /* 0x000fe4000c000000 */
[----:B------:R-:W-:Y:S02]  /*3240*/  ULOP3.LUT UR17, UR5, 0x10000, URZ, 0xfc, !UPT ;  /* 0x0001000005117892 */ /* 0x000fe4000f8efcff */
[----:B------:R-:W-:Y:S02]  /*3250*/  UIADD3 UR23, UPT, UPT, -UR23, URZ, URZ ;  /* 0x000000ff17177290 */ /* 0x000fe4000fffe1ff */
[----:B-1----:R-:W-:Y:S01]  /*3260*/  UISETP.GE.AND UP4, UPT, UR8, 0x1, UPT ;  /* 0x000000010800788c */ /* 0x002fe2000bf86270 */
[----:B--2---:R-:W-:-:S15]  /*3270*/  R2UR UR24, R0 ;  /* 0x00000000001872ca */ /* 0x004fde00000e0000 */
.L_x_66:
[----:B------:R-:W-:Y:S02]  /*3280*/  LEA R0, R10, UR13, 0x3 ;  /* 0x0000000d0a007c11 */ /* 0x000fe4000f8e18ff */
[----:B------:R-:W-:Y:S02]  /*3290*/  SHF.L.U32 R5, R9, 0x1f, RZ ;  /* 0x0000001f09057819 */ /* 0x000fe400000006ff */
[----:B------:R-:W-:Y:S01]  /*32a0*/  PLOP3.LUT P0, PT, PT, PT, UP4, 0x80, 0x8 ;  /* 0x000000000008781c */ /* 0x000fe20003f0f048 */
[----:B------:R-:W-:Y:S01]  /*32b0*/  VIADD R3, R0, 0x80 ;  /* 0x0000008000037836 */ /* 0x000fe20000000000 */
[----:B-1----:R-:W1:Y:S02]  /*32c0*/  SYNCS.PHASECHK.TRANS64.TRYWAIT P1, [R0+URZ+0x70], R5 ;  /* 0x00007005000075a7 */ /* 0x002e6400080211ff */
[----:B-1-3--:R-:W-:Y:S09]  /*32d0*/  @!P1 BRA `(.L_x_60) ;  /* 0x0000004800189947 */ /* 0x00aff20003800000 */
.L_x_127:
[----:B------:R-:W-:Y:S01]  /*32e0*/  LEA R4, R10, UR13, 0x4 ;  /* 0x0000000d0a047c11 */ /* 0x000fe2000f8e20ff */
[----:B------:R-:W-:Y:S01]  /*32f0*/  @UP4 ULEA UR4, UR10, UR13, 0x3 ;  /* 0x0000000d0a044291 */ /* 0x000fe2000f8e18ff */
[----:B------:R-:W-:Y:S01]  /*3300*/  PLOP3.LUT P2, PT, PT, PT, PT, 0x80, 0x8 ;  /* 0x000000000008781c */ /* 0x000fe20003f4f070 */
[----:B------:R-:W-:Y:S01]  /*3310*/  ULEA UR19, UR18, UR13, 0x3 ;  /* 0x0000000d12137291 */ /* 0x000fe2000f8e18ff */
[----:B------:R-:W-:Y:S02]  /*3320*/  PRMT R3, RZ, 0x654, R3 ;  /* 0x00000654ff037816 */ /* 0x000fe40000000003 */
[----:B-1----:R-:W1:Y:S01]  /*3330*/  LDS.128 R4, [R4+0x100] ;  /* 0x0001000004047984 */ /* 0x002e620000000c00 */
[----:B------:R-:W-:Y:S02]  /*3340*/  @P0 SHF.L.U32 R2, R8, 0x1f, RZ ;  /* 0x0000001f08020819 */ /* 0x000fe400000006ff */
[----:B------:R-:W-:Y:S01]  /*3350*/  SHF.L.U32 R0, R11, 0x1f, RZ ;  /* 0x0000001f0b007819 */ /* 0x000fe200000006ff */
[----:B------:R-:W-:Y:S01]  /*3360*/  @!PT LDS RZ, [RZ] ;  /* 0x00000000fffff984 */ /* 0x000fe20000000800 */
[----:B------:R-:W-:Y:S01]  /*3370*/  @!PT LDS RZ, [RZ] ;  /* 0x00000000fffff984 */ /* 0x000fe20000000800 */
[----:B------:R-:W-:Y:S01]  /*3380*/  @!PT LDS RZ, [RZ] ;  /* 0x00000000fffff984 */ /* 0x000fe20000000800 */
[----:B------:R-:W-:Y:S01]  /*3390*/  @!PT LDS RZ, [RZ] ;  /* 0x00000000fffff984 */ /* 0x000fe20000000800 */
[----:B------:R2:W-:Y:S06]  /*33a0*/  MEMBAR.ALL.CTA ;  /* 0x0000000000007992 */ /* 0x0005ec0000008000 */
[----:B--2---:R-:W2:Y:S02]  /*33b0*/  FENCE.VIEW.ASYNC.S ;  /* 0x00000000000073c6 */ /* 0x004ea40000000000 */
[----:B--2---:R2:W-:Y:S01]  /*33c0*/  SYNCS.ARRIVE.TRANS64.RED.A1T0 RZ, [R3+URZ], RZ ;  /* 0x000000ff03ff79a7 */ /* 0x0045e200081004ff */
[----:B------:R2:W3:Y:S01]  /*33d0*/  @P0 SYNCS.PHASECHK.TRANS64.TRYWAIT P2, [UR4], R2 ;  /* 0x00000002ff0005a7 */ /* 0x0004e20008041104 */
[----:B-1----:R-:W-:Y:S01]  /*33e0*/  LOP3.LUT P1, RZ, R6, 0x1, RZ, 0xc0, !PT ;  /* 0x0000000106ff7812 */ /* 0x002fe2000782c0ff */
[----:B------:R-:W1:Y:S02]  /*33f0*/  SYNCS.PHASECHK.TRANS64.TRYWAIT P0, [UR19+0xb0], R0 ;  /* 0x0000b000ff0075a7 */ /* 0x000e640008001113 */
[----:B-123--:R-:W-:Y:S10]  /*3400*/  @!P0 BRA `(.L_x_61) ;  /* 0x0000004400e08947 */ /* 0x00eff40003800000 */
.L_x_129:
[----:B------:R-:W-:Y:S01]  /*3410*/  IADD3 R10, PT, PT, R10, 0x1, RZ ;  /* 0x000000010a0a7810 */ /* 0x000fe20007ffe0ff */
[----:B------:R-:W-:Y:S06]  /*3420*/  BRA.U !UP4, `(.L_x_62) ;  /* 0x000000010ca07547 */ /* 0x000fec000b800000 */
[----:B------:R-:W-:Y:S02]  /*3430*/  ULEA.HI UR4, UR18, UR18, URZ, 0x1 ;  /* 0x0000001212047291 */ /* 0x000fe4000f8f08ff */
[----:B------:R-:W-:Y:S02]  /*3440*/  UPLOP3.LUT UP2, UPT, UPT, UPT, UPT, 0x40, 0x4 ;  /* 0x000000000004789c */ /* 0x000fe40003f4e870 */
[----:B------:R-:W-:Y:S02]  /*3450*/  USHF.L.U32 UR5, UR4, 0x6, URZ ;  /* 0x0000000604057899 */ /* 0x000fe400080006ff */
[----:B------:R-:W-:Y:S02]  /*3460*/  ULOP3.LUT UR14, UR4, 0xffe, URZ, 0xc0, !UPT ;  /* 0x00000ffe040e7892 */ /* 0x000fe4000f8ec0ff */
[----:B------:R-:W-:Y:S02]  /*3470*/  ULOP3.LUT UR4, UR5, 0xffffff80, URZ, 0xc0, !UPT ;  /* 0xffffff8005047892 */ /* 0x000fe4000f8ec0ff */
[----:B------:R-:W-:-:S02]  /*3480*/  UIADD3 UR14, UPT, UPT, -UR14, UR18, URZ ;  /* 0x000000120e0e7290 */ /* 0x000fc4000fffe1ff */
[----:B------:R-:W-:Y:S01]  /*3490*/  UIADD3 UR4, UPT, UPT, UR24, UR4, URZ ;  /* 0x0000000418047290 */ /* 0x000fe2000fffe0ff */
[----:B------:R-:W-:Y:S01]  /*34a0*/  UMOV UR12, UR23 ;  /* 0x00000017000c7c82 */ /* 0x000fe20008000000 */
[----:B------:R-:W-:Y:S02]  /*34b0*/  UMOV UR11, UR22 ;  /* 0x00000016000b7c82 */ /* 0x000fe40008000000 */
[----:B------:R-:W-:Y:S01]  /*34c0*/  ULEA UR14, UR14, UR4, 0x14 ;  /* 0x000000040e0e7291 */ /* 0x000fe2000f8ea0ff */
[----:B------:R-:W-:-:S11]  /*34d0*/  UMOV UR5, UR10 ;  /* 0x0000000a00057c82 */ /* 0x000fd60008000000 */
.L_x_65:
[----:B------:R-:W-:Y:S02]  /*34e0*/  UIADD3 UR12, UPT, UPT, UR12, 0x1, URZ ;  /* 0x000000010c0c7890 */ /* 0x000fe4000fffe0ff */
[----:B--2---:R-:W-:Y:S02]  /*34f0*/  ULEA UR6, UR5, UR13, 0x3 ;  /* 0x0000000d05067291 */ /* 0x004fe4000f8e18ff */
[----:B------:R-:W-:Y:S01]  /*3500*/  UISETP.NE.AND UP3, UPT, UR12, URZ, UPT ;  /* 0x000000ff0c00728c */ /* 0x000fe2000bf65270 */
[----:B---3--:R-:W-:Y:S10]  /*3510*/  @P2 BRA `(.L_x_63) ;  /* 0x00000000000c2947 */ /* 0x008ff40003800000 */
[----:B-1----:R-:W-:Y:S04]  /*3520*/  SHF.L.U32 R3, R8, 0x1f, RZ ;  /* 0x0000001f08037819 */ /* 0x002fe800000006ff */
[----:B------:R-:W1:Y:S02]  /*3530*/  SYNCS.PHASECHK.TRANS64.TRYWAIT P0, [UR6], R3 ;  /* 0x00000003ff0075a7 */ /* 0x000e640008001106 */
[----:B-1----:R-:W-:Y:S05]  /*3540*/  @!P0 BRA `(.L_x_64) ;  /* 0x0000004400a88947 */ /* 0x002fea0003800000 */
.L_x_63:
[----:B------:R-:W-:Y:S01]  /*3550*/  UISETP.NE.AND UP0, UPT, UR11, 0x1, UPT ;  /* 0x000000010b00788c */ /* 0x000fe2000bf05270 */
[----:B------:R-:W-:Y:S01]  /*3560*/  PLOP3.LUT P2, PT, PT, PT, PT, 0x80, 0x8 ;  /* 0x000000000008781c */ /* 0x000fe20003f4f070 */
[----:B------:R-:W-:Y:S02]  /*3570*/  UIADD3 UR4, UPT, UPT, UR5, 0x1, URZ ;  /* 0x0000000105047890 */ /* 0x000fe4000fffe0ff */
[----:B------:R-:W-:Y:S02]  /*3580*/  ULEA UR8, UR5, UR17, 0x8 ;  /* 0x0000001105087291 */ /* 0x000fe4000f8e40ff */
[----:B------:R-:W-:Y:S01]  /*3590*/  UISETP.NE.AND UP1, UPT, UR4, 0x4, UPT ;  /* 0x000000040400788c */ /* 0x000fe2000bf25270 */
[----:B------:R-:W-:Y:S01]  /*35a0*/  PLOP3.LUT P0, PT, PT, PT, UP0, 0x80, 0x8 ;  /* 0x000000000008781c */ /* 0x000fe20003f0f008 */
[----:B------:R-:W-:Y:S02]  /*35b0*/  UIADD3 UR11, UPT, UPT, UR11, -0x1, URZ ;  /* 0xffffffff0b0b7890 */ /* 0x000fe4000fffe0ff */
[----:B------:R-:W-:Y:S02]  /*35c0*/  USEL UR7, URZ, 0x1, UP1 ;  /* 0x00000001ff077887 */ /* 0x000fe40008800000 */
[----:B------:R-:W-:Y:S01]  /*35d0*/  USEL UR10, UR4, URZ, UP1 ;  /* 0x000000ff040a7287 */ /* 0x000fe20008800000 */
[----:B------:R-:W-:Y:S03]  /*35e0*/  UMOV UR9, 0xc0004010 ;  /* 0xc000401000097882 */ /* 0x000fe60000000000 */
[----:B------:R-:W-:Y:S01]  /*35f0*/  @UP0 ULEA UR4, UR10, UR13, 0x3 ;  /* 0x0000000d0a040291 */ /* 0x000fe2000f8e18ff */
[----:B------:R-:W-:Y:S01]  /*3600*/  LOP3.LUT R8, R8, UR7, RZ, 0x3c, !PT ;  /* 0x0000000708087c12 */ /* 0x000fe2000f8e3cff */
[----:B------:R-:W-:Y:S03]  /*3610*/  UMOV UR7, 0xc0004010 ;  /* 0xc000401000077882 */ /* 0x000fe60000000000 */
[----:B-1----:R-:W-:Y:S04]  /*3620*/  @P0 SHF.L.U32 R0, R8, 0x1f, RZ ;  /* 0x0000001f08000819 */ /* 0x002fe800000006ff */
[----:B------:R2:W3:Y:S01]  /*3630*/  @P0 SYNCS.PHASECHK.TRANS64.TRYWAIT P2, [UR4], R0 ;  /* 0x00000000ff0005a7 */ /* 0x0004e20008041104 */
[----:B------:R-:W-:Y:S02]  /*3640*/  UIADD3 UR4, UPT, UPT, UR6, 0x20, URZ ;  /* 0x0000002006047890 */ /* 0x000fe4000fffe0ff */
[----:B------:R-:W-:Y:S03]  /*3650*/  ULEA UR6, UR5, UR16, 0x7 ;  /* 0x0000001005067291 */ /* 0x000fe6000f8e38ff */
[----:B------:R-:W-:Y:S06]  /*3660*/  UMOV UR5, UR10 ;  /* 0x0000000a00057c82 */ /* 0x000fec0008000000 */
[----:B------:R2:W-:Y:S01]  /*3670*/  UTCQMMA gdesc[UR6], gdesc[UR8], tmem[UR14], tmem[UR20], idesc[UR21], UP2 ;  /* 0x00ff1408060075ea */ /* 0x0005e2000900030e */
[----:B------:R-:W-:Y:S01]  /*3680*/  UPLOP3.LUT UP2, UPT, UPT, UPT, UPT, 0x80, 0x8 ;  /* 0x000000000008789c */ /* 0x000fe20003f4f070 */
[----:B------:R2:W-:Y:S01]  /*3690*/  UTCBAR.MULTICAST [UR4], URZ, UR15 ;  /* 0x000000ff040073e9 */ /* 0x0005e2000800080f */
[----:B------:R-:W-:Y:S09]  /*36a0*/  BRA.U UP3, `(.L_x_65) ;  /* 0xfffffffd038c7547 */ /* 0x000ff2000b83ffff */
.L_x_62:
[----:B--2---:R-:W-:Y:S01]  /*36b0*/  UIADD3 UR4, UPT, UPT, UR18, 0x1, URZ ;  /* 0x0000000112047890 */ /* 0x004fe2000fffe0ff */
[C---:B------:R-:W-:Y:S01]  /*36c0*/  ISETP.NE.AND P0, PT, R10.reuse, 0x2, PT ;  /* 0x000000020a00780c */ /* 0x040fe20003f05270 */
[----:B------:R-:W-:Y:S02]  /*36d0*/  UIADD3 UR5, UPT, UPT, UR19, 0x90, URZ ;  /* 0x0000009013057890 */ /* 0x000fe4000fffe0ff */
[----:B------:R-:W-:Y:S01]  /*36e0*/  UISETP.NE.AND UP0, UPT, UR4, 0x4, UPT ;  /* 0x000000040400788c */ /* 0x000fe2000bf05270 */
[----:B-1----:R-:W-:Y:S02]  /*36f0*/  SEL R0, RZ, 0x1, P0 ;  /* 0x00000001ff007807 */ /* 0x002fe40000000000 */
[----:B------:R-:W-:Y:S01]  /*3700*/  SEL R10, R10, RZ, P0 ;  /* 0x000000ff0a0a7207 */ /* 0x000fe20000000000 */
[----:B------:R-:W-:Y:S01]  /*3710*/  USEL UR6, URZ, 0x1, UP0 ;  /* 0x00000001ff067887 */ /* 0x000fe20008000000 */
[----:B------:R-:W-:Y:S01]  /*3720*/  LOP3.LUT R9, R9, R0, RZ, 0x3c, !PT ;  /* 0x0000000009097212 */ /* 0x000fe200078e3cff */
[----:B------:R-:W-:Y:S01]  /*3730*/  USEL UR18, UR4, URZ, UP0 ;  /* 0x000000ff04127287 */ /* 0x000fe20008000000 */
[----:B------:R1:W-:Y:S03]  /*3740*/  UTCBAR [UR5], URZ ;  /* 0x000000ff050073e9 */ /* 0x0003e600080000ff */
[----:B------:R-:W-:Y:S01]  /*3750*/  LOP3.LUT R11, R11, UR6, RZ, 0x3c, !PT ;  /* 0x000000060b0b7c12 */ /* 0x000fe2000f8e3cff */
[----:B------:R-:W-:Y:S07]  /*3760*/  @P1 BRA `(.L_x_66) ;  /* 0xfffffff800c41947 */ /* 0x000fee000383ffff */
[----:B------:R-:W2:Y:S01]  /*3770*/  S2UR UR8, SR_CgaCtaId ;  /* 0x00000000000879c3 */ /* 0x000ea20000008800 */
[----:B------:R-:W-:Y:S01]  /*3780*/  ELECT P0, URZ, PT ;  /* 0x0000000000ff782f */ /* 0x000fe20003800000 */
[----:B------:R-:W-:Y:S01]  /*3790*/  IMAD.MOV.U32 R0, RZ, RZ, 0x1 ;  /* 0x00000001ff007424 */ /* 0x000fe200078e00ff */
[----:B------:R-:W-:Y:S01]  /*37a0*/  UIADD3 UR13, UPT, UPT, UR13, 0xb0, URZ ;  /* 0x000000b00d0d7890 */ /* 0x000fe2000fffe0ff */
[----:B------:R-:W-:Y:S01]  /*37b0*/  SHF.L.U32 R3, R11, 0x1f, RZ ;  /* 0x0000001f0b037819 */ /* 0x000fe200000006ff */
[----:B------:R-:W-:-:S03]  /*37c0*/  UMOV UR4, 0x40 ;  /* 0x0000004000047882 */ /* 0x000fc60000000000 */
[----:B------:R-:W-:Y:S01]  /*37d0*/  UVIRTCOUNT.DEALLOC.SMPOOL 0x80 ;  /* 0x000000800000784c */ /* 0x000fe20000000000 */
[----:B--2---:R-:W-:Y:S02]  /*37e0*/  ULEA UR8, UR8, UR4, 0x18 ;  /* 0x0000000408087291 */ /* 0x004fe4000f8ec0ff */
[----:B------:R-:W-:-:S07]  /*37f0*/  ULEA UR4, UR18, UR13, 0x3 ;  /* 0x0000000d12047291 */ /* 0x000fce000f8e18ff */
[----:B------:R2:W-:Y:S02]  /*3800*/  @P0 STS.U8 [UR8+0x1c], R0 ;  /* 0x00001c00ff000988 */ /* 0x0005e40008000008 */
[----:B------:R-:W4:Y:S02]  /*3810*/  SYNCS.PHASECHK.TRANS64.TRYWAIT P0, [UR4], R3 ;  /* 0x00000003ff0075a7 */ /* 0x000f240008001104 */
[----:B--2-4-:R-:W-:Y:S05]  /*3820*/  @!P0 BRA `(.L_x_67) ;  /* 0x0000004400088947 */ /* 0x014fea0003800000 */
.L_x_132:
[----:B------:R-:W-:-:S04]  /*3830*/  UIADD3 UR4, UPT, UPT, UR18, 0x1, URZ ;  /* 0x0000000112047890 */ /* 0x000fc8000fffe0ff */
[----:B------:R-:W-:-:S04]  /*3840*/  UISETP.NE.AND UP0, UPT, UR4, 0x4, UPT ;  /* 0x000000040400788c */ /* 0x000fc8000bf05270 */
[----:B------:R-:W-:Y:S02]  /*3850*/  USEL UR6, URZ, 0x1, UP0 ;  /* 0x00000001ff067887 */ /* 0x000fe40008000000 */
[----:B------:R-:W-:-:S04]  /*3860*/  USEL UR4, UR4, URZ, UP0 ;  /* 0x000000ff04047287 */ /* 0x000fc80008000000 */
[----:B-1----:R-:W-:Y:S01]  /*3870*/  ULEA UR5, UR4, UR13, 0x3 ;  /* 0x0000000d04057291 */ /* 0x002fe2000f8e18ff */
[----:B------:R-:W-:-:S04]  /*3880*/  LOP3.LUT R2, R11, UR6, RZ, 0x3c, !PT ;  /* 0x000000060b027c12 */ /* 0x000fc8000f8e3cff */
[----:B--2---:R-:W-:-:S04]  /*3890*/  SHF.L.U32 R3, R2, 0x1f, RZ ;  /* 0x0000001f02037819 */ /* 0x004fc800000006ff */
[----:B------:R-:W1:Y:S02]  /*38a0*/  SYNCS.PHASECHK.TRANS64.TRYWAIT P0, [UR5], R3 ;  /* 0x00000003ff0075a7 */ /* 0x000e640008001105 */
[----:B-1----:R-:W-:Y:S05]  /*38b0*/  @!P0 BRA `(.L_x_68) ;  /* 0x0000004000fc8947 */ /* 0x002fea0003800000 */
.L_x_134:
        /* <DEDUP_REMOVED lines=9> */
.L_x_136:
[----:B------:R-:W-:-:S04]  /*3950*/  UIADD3 UR4, UPT, UPT, UR4, 0x1, URZ ;  /* 0x0000000104047890 */ /* 0x000fc8000fffe0ff */
[----:B------:R-:W-:-:S04]  /*3960*/  UISETP.NE.AND UP0, UPT, UR4, 0x4, UPT ;  /* 0x000000040400788c */ /* 0x000fc8000bf05270 */
[----:B------:R-:W-:Y:S02]  /*3970*/  USEL UR5, URZ, 0x1, UP0 ;  /* 0x00000001ff057887 */ /* 0x000fe40008000000 */
[----:B------:R-:W-:-:S04]  /*3980*/  USEL UR4, UR4, URZ, UP0 ;  /* 0x000000ff04047287 */ /* 0x000fc80008000000 */
[----:B------:R-:W-:Y:S01]  /*3990*/  ULEA UR4, UR4, UR13, 0x3 ;  /* 0x0000000d04047291 */ /* 0x000fe2000f8e18ff */
[----:B-1----:R-:W-:-:S04]  /*39a0*/  LOP3.LUT R3, R2, UR5, RZ, 0x3c, !PT ;  /* 0x0000000502037c12 */ /* 0x002fc8000f8e3cff */
[----:B------:R-:W-:-:S04]  /*39b0*/  SHF.L.U32 R3, R3, 0x1f, RZ ;  /* 0x0000001f03037819 */ /* 0x000fc800000006ff */
[----:B------:R-:W1:Y:S02]  /*39c0*/  SYNCS.PHASECHK.TRANS64.TRYWAIT P0, [UR4], R3 ;  /* 0x00000003ff0075a7 */ /* 0x000e640008001104 */
[----:B-1----:R-:W-:Y:S05]  /*39d0*/  @!P0 BRA `(.L_x_70) ;  /* 0x0000004000e48947 */ /* 0x002fea0003800000 */
.L_x_138:
[----:B------:R-:W-:Y:S01]  /*39e0*/  NOP ;  /* 0x0000000000007918 */ /* 0x000fe20000000000 */
[----:B-1----:R-:W1:Y:S01]  /*39f0*/  LDS R0, [UR8+0x14] ;  /* 0x00001408ff007984 */ /* 0x002e620008000800 */
[----:B------:R-:W-:Y:S01]  /*3a00*/  ULOP3.LUT UR4, UR24, 0xffff, URZ, 0xc0, !UPT ;  /* 0x0000ffff18047892 */ /* 0x000fe2000f8ec0ff */
[----:B------:R-:W-:Y:S01]  /*3a10*/  UMOV UR5, 0xffff ;  /* 0x0000ffff00057882 */ /* 0x000fe20000000000 */
[----:B------:R-:W-:Y:S02]  /*3a20*/  UMOV UR6, 0x1 ;  /* 0x0000000100067882 */ /* 0x000fe40000000000 */
[----:B------:R-:W-:-:S04]  /*3a30*/  USHF.R.U32.HI UR4, URZ, 0x5, UR4 ;  /* 0x00000005ff047899 */ /* 0x000fc80008011604 */
[----:B------:R-:W-:Y:S02]  /*3a40*/  USHF.L.U32 UR5, UR5, UR4, URZ ;  /* 0x0000000405057299 */ /* 0x000fe400080006ff */
[----:B------:R-:W-:-:S04]  /*3a50*/  USHF.L.U32 UR4, UR6, UR4, URZ ;  /* 0x0000000406047299 */ /* 0x000fc800080006ff */
[----:B-1----:R-:W-:-:S04]  /*3a60*/  LOP3.LUT R0, R0, UR5, RZ, 0xc0, !PT ;  /* 0x0000000500007c12 */ /* 0x002fc8000f8ec0ff */
[----:B------:R-:W-:-:S13]  /*3a70*/  ISETP.NE.AND P0, PT, R0, UR5, PT ;  /* 0x0000000500007c0c */ /* 0x000fda000bf05270 */
[----:B------:R-:W-:Y:S05]  /*3a80*/  @P0 BRA `(.L_x_71) ;  /* 0x0000000000580947 */ /* 0x000fea0003800000 */
[----:B------:R-:W1:Y:S02]  /*3a90*/  LDS R0, [UR8+0x18] ;  /* 0x00001808ff007984 */ /* 0x000e640008000800 */
[----:B-1----:R-:W-:-:S04]  /*3aa0*/  LOP3.LUT R0, R0, UR4, RZ, 0xc0, !PT ;  /* 0x0000000400007c12 */ /* 0x002fc8000f8ec0ff */
[----:B------:R-:W-:-:S13]  /*3ab0*/  ISETP.NE.AND P0, PT, R0, UR4, PT ;  /* 0x0000000400007c0c */ /* 0x000fda000bf05270 */
[----:B------:R-:W-:Y:S05]  /*3ac0*/  @P0 BRA `(.L_x_72) ;  /* 0x00000000003c0947 */ /* 0x000fea0003800000 */
[----:B------:R-:W1:Y:S01]  /*3ad0*/  S2R R2, SR_LANEID ;  /* 0x0000000000027919 */ /* 0x000e620000000000 */
[----:B------:R-:W-:Y:S01]  /*3ae0*/  ULOP3.LUT UR5, URZ, UR5, URZ, 0x33, !UPT ;  /* 0x00000005ff057292 */ /* 0x000fe2000f8e33ff */
[----:B------:R-:W-:Y:S01]  /*3af0*/  LOP3.LUT R4, RZ, UR4, RZ, 0x33, !PT ;  /* 0x00000004ff047c12 */ /* 0x000fe2000f8e33ff */
[----:B------:R-:W-:Y:S02]  /*3b00*/  VOTEU.ANY UR4, UPT, PT ;  /* 0x0000000000047886 */ /* 0x000fe400038e0100 */
[----:B------:R-:W-:Y:S01]  /*3b10*/  UFLO.U32 UR4, UR4 ;  /* 0x00000004000472bd */ /* 0x000fe200080e0000 */
[----:B------:R-:W2:Y:S01]  /*3b20*/  REDUX UR6, R4 ;  /* 0x00000000040673c4 */ /* 0x000ea20000000000 */
[----:B------:R-:W-:-:S06]  /*3b30*/  IMAD.U32 R0, RZ, RZ, UR5 ;  /* 0x00000005ff007e24 */ /* 0x000fcc000f8e00ff */
[----:B------:R4:W-:Y:S01]  /*3b40*/  UTCATOMSWS.AND URZ, UR5 ;  /* 0x0000000500ff79e3 */ /* 0x0009e20008000000 */
[----:B------:R-:W3:Y:S01]  /*3b50*/  REDUX UR7, R0 ;  /* 0x00000000000773c4 */ /* 0x000ee20000000000 */
[----:B-1----:R-:W-:Y:S01]  /*3b60*/  ISETP.EQ.U32.AND P0, PT, R2, UR4, PT ;  /* 0x0000000402007c0c */ /* 0x002fe2000bf02070 */
[----:B--2---:R-:W-:Y:S01]  /*3b70*/  IMAD.U32 R2, RZ, RZ, UR6 ;  /* 0x00000006ff027e24 */ /* 0x004fe2000f8e00ff */
[----:B---3--:R-:W-:-:S11]  /*3b80*/  MOV R3, UR7 ;  /* 0x0000000700037c02 */ /* 0x008fd60008000f00 */
[----:B------:R4:W-:Y:S04]  /*3b90*/  @P0 ATOMS.AND RZ, [UR8+0x14], R3 ;  /* 0x00001403ffff098c */ /* 0x0009e8000a800008 */
[----:B------:R4:W-:Y:S01]  /*3ba0*/  @P0 ATOMS.AND RZ, [UR8+0x18], R2 ;  /* 0x00001802ffff098c */ /* 0x0009e2000a800008 */
[----:B------:R-:W-:Y:S05]  /*3bb0*/  BRA `(.L_x_73) ;  /* 0x0000000000147947 */ /* 0x000fea0003800000 */
.L_x_72:
[----:B------:R-:W-:Y:S02]  /*3bc0*/  MOV R2, 0x3be0 ;  /* 0x00003be000027802 */ /* 0x000fe40000000f00 */
[----:B---3-5:R-:W-:Y:S05]  /*3bd0*/  CALL.REL.NOINC `($__internal_0_$__cuda_sm10x_tcgen05_guardrail_trap_col_being_dealloced_not_returned_by_alloc) ;  /* 0x0000004400407944 */ /* 0x028fea0003c00000 */
[----:B------:R-:W-:Y:S05]  /*3be0*/  BRA `(.L_x_73) ;  /* 0x0000000000087947 */ /* 0x000fea0003800000 */
.L_x_71:
[----:B------:R-:W-:Y:S02]  /*3bf0*/  MOV R2, 0x3c10 ;  /* 0x00003c1000027802 */ /* 0x000fe40000000f00 */
[----:B---3-5:R-:W-:Y:S05]  /*3c00*/  CALL.REL.NOINC `($__internal_2_$__cuda_sm10x_tcgen05_guardrail_trap_unallocated_columns_being_dealloced) ;  /* 0x00000044004c7944 */ /* 0x028fea0003c00000 */
.L_x_73:
[----:B------:R-:W-:Y:S01]  /*3c10*/  NOP ;  /* 0x0000000000007918 */ /* 0x000fe20000000000 */
[----:B----4-:R-:W-:Y:S05]  /*3c20*/  EXIT ;  /* 0x000000000000794d */ /* 0x010fea0003800000 */
.L_x_55:
[----:B------:R-:W-:-:S09]  /*3c30*/  UISETP.NE.OR UP0, UPT, UR18, 0x3, !UP3 ;  /* 0x000000031200788c */ /* 0x000fd2000df05670 */
[----:B------:R-:W-:Y:S05]  /*3c40*/  BRA.U UP0, `(.L_x_74) ;  /* 0x0000000d00ac7547 */ /* 0x000fea000b800000 */
[----:B------:R-:W2:Y:S01]  /*3c50*/  LDCU.64 UR4, c[0x0][0x888] ;  /* 0x00011100ff0477ac */ /* 0x000ea20008000a00 */
[----:B------:R-:W3:Y:S01]  /*3c60*/  S2UR UR10, SR_CgaCtaId ;  /* 0x00000000000a79c3 */ /* 0x000ee20000008800 */
[----:B------:R-:W-:Y:S02]  /*3c70*/  HFMA2 R9, -RZ, RZ, 0, 0 ;  /* 0x00000000ff097431 */ /* 0x000fe400000001ff */
[----:B------:R-:W-:Y:S01]  /*3c80*/  IMAD.MOV.U32 R11, RZ, RZ, 0x1 ;  /* 0x00000001ff0b7424 */ /* 0x000fe200078e00ff */
[----:B------:R-:W4:Y:S01]  /*3c90*/  LDCU UR31, c[0x0][0x370] ;  /* 0x00006e00ff1f77ac */ /* 0x000f220008000800 */
[----:B------:R-:W-:Y:S01]  /*3ca0*/  IMAD.MOV.U32 R10, RZ, RZ, RZ ;  /* 0x000000ffff0a7224 */ /* 0x000fe200078e00ff */
[----:B------:R-:W-:Y:S01]  /*3cb0*/  MOV R3, 0x1000 ;  /* 0x0000100000037802 */ /* 0x000fe20000000f00 */
[----:B------:R-:W4:Y:S01]  /*3cc0*/  LDCU.128 UR32, c[0x0][0xb10] ;  /* 0x00016200ff2077ac */ /* 0x000f220008000c00 */
[----:B------:R-:W1:Y:S01]  /*3cd0*/  LDC.64 R12, c[0x0][0x348] ;  /* 0x0000d200ff0c7b82 */ /* 0x000e620000000a00 */
[----:B------:R-:W3:Y:S01]  /*3ce0*/  LDCU UR27, c[0x0][0x374] ;  /* 0x00006e80ff1b77ac */ /* 0x000ee20008000800 */
[----:B------:R-:W3:Y:S01]  /*3cf0*/  LDCU.64 UR28, c[0x0][0x890] ;  /* 0x00011200ff1c77ac */ /* 0x000ee20008000a00 */
[----:B------:R-:W3:Y:S01]  /*3d00*/  LDCU UR15, c[0x0][0xb0c] ;  /* 0x00016180ff0f77ac */ /* 0x000ee20008000800 */
[----:B--2---:R-:W-:Y:S01]  /*3d10*/  UISETP.NE.U32.AND UP0, UPT, UR4, URZ, UPT ;  /* 0x000000ff0400728c */ /* 0x004fe2000bf05070 */
[----:B------:R-:W2:Y:S01]  /*3d20*/  LDCU UR43, c[0x0][0xb20] ;  /* 0x00016400ff2b77ac */ /* 0x000ea20008000800 */
[----:B------:R-:W2:Y:S01]  /*3d30*/  LDCU UR4, c[0x0][0xb30] ;  /* 0x00016600ff0477ac */ /* 0x000ea20008000800 */
[----:B------:R-:W-:Y:S01]  /*3d40*/  UMOV UR21, 0x400 ;  /* 0x0000040000157882 */ /* 0x000fe20000000000 */
[----:B----4-:R-:W-:-:S02]  /*3d50*/  UIMAD.WIDE.U32 UR6, UR31, UR32, URZ ;  /* 0x000000201f0672a5 */ /* 0x010fc4000f8e00ff */
[----:B---3--:R-:W-:Y:S02]  /*3d60*/  UIMAD.WIDE.U32 UR8, UR27, UR35, URZ ;  /* 0x000000231b0872a5 */ /* 0x008fe4000f8e00ff */
[----:B------:R-:W-:Y:S02]  /*3d70*/  ULEA UR21, UR10, UR21, 0x18 ;  /* 0x000000150a157291 */ /* 0x000fe4000f8ec0ff */
[----:B------:R-:W-:Y:S02]  /*3d80*/  USEL UR37, URZ, 0x1, UP6 ;  /* 0x00000001ff257887 */ /* 0x000fe4000b000000 */
[----:B------:R-:W-:Y:S02]  /*3d90*/  UISETP.NE.U32.AND UP6, UPT, UR28, URZ, UPT ;  /* 0x000000ff1c00728c */ /* 0x000fe4000bfc5070 */
[----:B------:R-:W-:Y:S02]  /*3da0*/  UIADD3 UR38, UPT, UPT, UR21, 0x48, URZ ;  /* 0x0000004815267890 */ /* 0x000fe4000fffe0ff */
[----:B------:R-:W-:-:S02]  /*3db0*/  UIADD3 UR17, UPT, UPT, UR21, 0x40, URZ ;  /* 0x0000004015117890 */ /* 0x000fc4000fffe0ff */
[----:B------:R-:W-:Y:S02]  /*3dc0*/  UISETP.NE.AND.EX UP5, UPT, UR5, URZ, UPT, UP0 ;  /* 0x000000ff0500728c */ /* 0x000fe4000bfa5300 */
[----:B------:R-:W-:Y:S01]  /*3dd0*/  UISETP.NE.AND UP0, UPT, UR42, 0x1, UPT ;  /* 0x000000012a00788c */ /* 0x000fe2000bf05270 */
[----:B------:R-:W-:Y:S01]  /*3de0*/  UMOV UR41, UR7 ;  /* 0x0000000700297c82 */ /* 0x000fe20008000000 */
[----:B------:R-:W-:Y:S01]  /*3df0*/  UMOV UR40, UR9 ;  /* 0x0000000900287c82 */ /* 0x000fe20008000000 */
[----:B------:R-:W-:Y:S02]  /*3e00*/  UISETP.NE.AND UP0, UPT, UR15, 0x1, UPT ;  /* 0x000000010f00788c */ /* 0x000fe4000bf05270 */
[----:B------:R-:W-:Y:S02]  /*3e10*/  UPLOP3.LUT UP4, UPT, UPT, UPT, UPT, 0x40, 0x4 ;  /* 0x000000000004789c */ /* 0x000fe40003f8e870 */
[----:B------:R-:W-:Y:S01]  /*3e20*/  UISETP.GE.AND UP2, UPT, UR42, 0x1, UPT ;  /* 0x000000012a00788c */ /* 0x000fe2000bf46270 */
[----:B------:R-:W3:Y:S01]  /*3e30*/  LDCU.64 UR22, c[0x0][0xb28] ;  /* 0x00016500ff1677ac */ /* 0x000ee20008000a00 */
[----:B------:R-:W-:-:S02]  /*3e40*/  UISETP.NE.AND.EX UP6, UPT, UR29, URZ, UPT, UP6 ;  /* 0x000000ff1d00728c */ /* 0x000fc4000bfc5360 */
[----:B------:R-:W-:Y:S02]  /*3e50*/  UPRMT UR38, UR10, 0x654, UR38 ;  /* 0x000006540a267896 */ /* 0x000fe40008000026 */
[----:B------:R-:W-:Y:S02]  /*3e60*/  UPRMT UR39, UR10, 0x654, UR17 ;  /* 0x000006540a277896 */ /* 0x000fe40008000011 */
[----:B------:R-:W-:Y:S02]  /*3e70*/  USHF.R.U32.HI UR41, URZ, UR33, UR41 ;  /* 0x00000021ff297299 */ /* 0x000fe40008011629 */
[----:B--2---:R-:W-:Y:S02]  /*3e80*/  USHF.R.U32.HI UR40, URZ, UR43, UR40 ;  /* 0x0000002bff287299 */ /* 0x004fe40008011628 */
[----:B------:R-:W-:Y:S02]  /*3e90*/  UISETP.NE.AND UP0, UPT, UR34, 0x1, UPT ;  /* 0x000000012200788c */ /* 0x000fe4000bf05270 */
[----:B-1----:R-:W-:-:S11]  /*3ea0*/  UISETP.NE.AND UP3, UPT, UR4, 0x1, UPT ;  /* 0x000000010400788c */ /* 0x002fd6000bf65270 */
.L_x_83:
[C---:B------:R-:W-:Y:S02]  /*3eb0*/  LEA R8, R10.reuse, UR21, 0x3 ;  /* 0x000000150a087c11 */ /* 0x040fe4000f8e18ff */
[----:B------:R-:W-:Y:S02]  /*3ec0*/  SHF.L.U32 R5, R9, 0x1f, RZ ;  /* 0x0000001f09057819 */ /* 0x000fe400000006ff */
[----:B------:R-:W-:Y:S02]  /*3ed0*/  LEA R6, R10, UR21, 0x4 ;  /* 0x000000150a067c11 */ /* 0x000fe4000f8e20ff */
[----:B-1----:R-:W1:Y:S02]  /*3ee0*/  SYNCS.PHASECHK.TRANS64.TRYWAIT P0, [R8+URZ+0x70], R5 ;  /* 0x00007005080075a7 */ /* 0x002e6400080011ff */
[----:B-1----:R-:W-:Y:S05]  /*3ef0*/  @!P0 BRA `(.L_x_75) ;  /* 0x0000003c00b48947 */ /* 0x002fea0003800000 */
.L_x_139:
[----:B-1----:R-:W1:Y:S01]  /*3f00*/  LDS.128 R4, [R6+0x100] ;  /* 0x0001000006047984 */ /* 0x002e620000000c00 */
[----:B------:R-:W-:Y:S01]  /*3f10*/  UISETP.GE.AND UP0, UPT, UR42, 0x1, UPT ;  /* 0x000000012a00788c */ /* 0x000fe2000bf06270 */
[----:B------:R-:W-:Y:S01]  /*3f20*/  @!PT LDS RZ, [RZ] ;  /* 0x00000000fffff984 */ /* 0x000fe20000000800 */
[----:B------:R-:W-:Y:S01]  /*3f30*/  @!PT LDS RZ, [RZ] ;  /* 0x00000000fffff984 */ /* 0x000fe20000000800 */
[----:B------:R-:W-:Y:S01]  /*3f40*/  @!PT LDS RZ, [RZ] ;  /* 0x00000000fffff984 */ /* 0x000fe20000000800 */
[----:B------:R-:W-:Y:S01]  /*3f50*/  @!PT LDS RZ, [RZ] ;  /* 0x00000000fffff984 */ /* 0x000fe20000000800 */
[----:B------:R2:W-:Y:S06]  /*3f60*/  MEMBAR.ALL.CTA ;  /* 0x0000000000007992 */ /* 0x0005ec0000008000 */
[----:B--2---:R-:W2:Y:S01]  /*3f70*/  FENCE.VIEW.ASYNC.S ;  /* 0x00000000000073c6 */ /* 0x004ea20000000000 */
[----:B-1----:R-:W-:Y:S11]  /*3f80*/  LOP3.LUT P0, RZ, R6, 0x1, RZ, 0xc0, !PT ;  /* 0x0000000106ff7812 */ /* 0x002ff6000780c0ff */
[----:B------:R-:W-:Y:S02]  /*3f90*/  @!UPT UIADD3 URZ, UPT, UPT, URZ, URZ, URZ ;  /* 0x000000fffffff290 */ /* 0x000fe4000fffe0ff */
[----:B--2---:R-:W-:Y:S01]  /*3fa0*/  VOTEU.ANY UP2, P0 ;  /* 0x0000000000ff7886 */ /* 0x004fe20000040100 */
[----:B------:R-:W-:Y:S11]  /*3fb0*/  PLOP3.LUT P0, PT, PT, PT, UP2, 0x80, 0x8 ;  /* 0x000000000008781c */ /* 0x000ff60003f0f028 */
[----:B------:R-:W-:Y:S02]  /*3fc0*/  @!UPT UIADD3 URZ, UPT, UPT, URZ, URZ, URZ ;  /* 0x000000fffffff290 */ /* 0x000fe4000fffe0ff */
[----:B------:R-:W-:Y:S02]  /*3fd0*/  @P0 SHF.R.U32.HI R0, RZ, 0x10, R5 ;  /* 0x00000010ff000819 */ /* 0x000fe40000011605 */
[----:B------:R-:W-:Y:S02]  /*3fe0*/  @P0 MOV R2, R4 ;  /* 0x0000000400020202 */ /* 0x000fe40000000f00 */
[----:B------:R-:W-:Y:S01]  /*3ff0*/  @P0 R2UR UR4, R0 ;  /* 0x00000000000402ca */ /* 0x000fe200000e0000 */
[----:B------:R-:W-:Y:S01]  /*4000*/  VIADD R0, R8, 0x80 ;  /* 0x0000008008007836 */ /* 0x000fe20000000000 */
[----:B------:R-:W-:Y:S02]  /*4010*/  @P0 LOP3.LUT R4, R5, 0xffff, RZ, 0xc0, !PT ;  /* 0x0000ffff05040812 */ /* 0x000fe400078ec0ff */
[----:B------:R-:W-:Y:S02]  /*4020*/  @P0 R2UR UR6, R2 ;  /* 0x00000000020602ca */ /* 0x000fe400000e0000 */
[----:B------:R-:W-:Y:S02]  /*4030*/  PRMT R0, RZ, 0x654, R0 ;  /* 0x00000654ff007816 */ /* 0x000fe40000000000 */
[----:B------:R-:W-:Y:S02]  /*4040*/  @P0 R2UR UR5, R4 ;  /* 0x00000000040502ca */ /* 0x000fe400000e0000 */
[----:B------:R1:W-:Y:S03]  /*4050*/  SYNCS.ARRIVE.TRANS64.RED.A1T0 RZ, [R0+URZ], RZ ;  /* 0x000000ff00ff79a7 */ /* 0x0003e600081004ff */
[----:B------:R-:W-:Y:S04]  /*4060*/  @UP2 UMOV UR26, UR4 ;  /* 0x00000004001a2c82 */ /* 0x000fe80008000000 */
[----:B------:R-:W-:Y:S04]  /*4070*/  @UP2 UMOV UR14, UR6 ;  /* 0x00000006000e2c82 */ /* 0x000fe80008000000 */
[----:B------:R-:W-:Y:S01]  /*4080*/  @UP2 UMOV UR13, UR5 ;  /* 0x00000005000d2c82 */ /* 0x000fe20008000000 */
[----:B------:R-:W-:Y:S05]  /*4090*/  BRA.U !UP0, `(.L_x_76) ;  /* 0x0000000108c07547 */ /* 0x000fea000b800000 */
[----:B------:R-:W-:Y:S02]  /*40a0*/  UIMAD.WIDE.U32 UR8, UR13, UR35, URZ ;  /* 0x000000230d0872a5 */ /* 0x000fe4000f8e00ff */
[----:B------:R-:W-:Y:S02]  /*40b0*/  UP2UR UR12, UPR, URZ, 0x4 ;  /* 0x00000004ff0c7883 */ /* 0x000fe40008000000 */
[----:B------:R-:W-:Y:S02]  /*40c0*/  UISETP.NE.AND UP2, UPT, UR34, 0x1, UPT ;  /* 0x000000012200788c */ /* 0x000fe4000bf45270 */
[----:B------:R-:W-:Y:S02]  /*40d0*/  UIMAD.WIDE.U32 UR10, UR14, UR32, URZ ;  /* 0x000000200e0a72a5 */ /* 0x000fe4000f8e00ff */
[----:B------:R-:W-:Y:S02]  /*40e0*/  USEL UR4, UR27, UR40, !UP2 ;  /* 0x000000281b047287 */ /* 0x000fe4000d000000 */
[----:B------:R-:W-:Y:S02]  /*40f0*/  UISETP.NE.AND UP0, UPT, UR15, 0x1, UPT ;  /* 0x000000010f00788c */ /* 0x000fe4000bf05270 */
[----:B------:R-:W-:Y:S02]  /*4100*/  UP2UR UR16, UPR, URZ, 0x2 ;  /* 0x00000002ff107883 */ /* 0x000fe40008000000 */
[----:B------:R-:W-:Y:S02]  /*4110*/  UISETP.NE.AND UP1, UPT, UR42, 0x1, UPT ;  /* 0x000000012a00788c */ /* 0x000fe4000bf25270 */
[----:B---3--:R-:W-:Y:S02]  /*4120*/  UIMAD.WIDE.U32 UR18, UR4, UR22, URZ ;  /* 0x00000016041272a5 */ /* 0x008fe4000f8e00ff */
[----:B------:R-:W-:Y:S01]  /*4130*/  USEL UR7, UR31, UR41, !UP0 ;  /* 0x000000291f077287 */ /* 0x000fe2000c000000 */
[----:B------:R-:W-:Y:S02]  /*4140*/  UMOV UR5, UR9 ;  /* 0x0000000900057c82 */ /* 0x000fe40008000000 */
[----:B------:R-:W-:Y:S02]  /*4150*/  USHF.R.U32.HI UR6, URZ, UR43, UR5 ;  /* 0x0000002bff067299 */ /* 0x000fe40008011605 */
[----:B------:R-:W-:Y:S02]  /*4160*/  UIMAD.WIDE.U32 UR24, UR7, UR22, URZ ;  /* 0x00000016071872a5 */ /* 0x000fe4000f8e00ff */
[----:B------:R-:W-:Y:S02]  /*4170*/  USEL UR6, UR13, UR6, !UP2 ;  /* 0x000000060d067287 */ /* 0x000fe4000d000000 */
[----:B------:R-:W-:Y:S01]  /*4180*/  UISETP.NE.AND UP2, UPT, UR12, URZ, UPT ;  /* 0x000000ff0c00728c */ /* 0x000fe2000bf45270 */
[----:B------:R-:W-:Y:S01]  /*4190*/  UMOV UR5, UR11 ;  /* 0x0000000b00057c82 */ /* 0x000fe20008000000 */
[----:B------:R-:W-:Y:S02]  /*41a0*/  UIMAD.WIDE.U32 UR10, UR6, UR22, URZ ;  /* 0x00000016060a72a5 */ /* 0x000fe4000f8e00ff */
[----:B------:R-:W-:Y:S03]  /*41b0*/  USHF.R.U32.HI UR8, URZ, UR33, UR5 ;  /* 0x00000021ff087299 */ /* 0x000fe60008011605 */
[----:B------:R-:W-:Y:S02]  /*41c0*/  UMOV UR5, UR19 ;  /* 0x0000001300057c82 */ /* 0x000fe40008000000 */
[----:B------:R-:W-:Y:S03]  /*41d0*/  @UP1 USHF.R.U32.HI UR4, URZ, UR23, UR5 ;  /* 0x00000017ff041299 */ /* 0x000fe60008011605 */
[----:B------:R-:W-:Y:S01]  /*41e0*/  UMOV UR5, UR25 ;  /* 0x0000001900057c82 */ /* 0x000fe20008000000 */
[----:B------:R-:W-:Y:S02]  /*41f0*/  UIMAD UR4, UR42, UR4, URZ ;  /* 0x000000042a0472a4 */ /* 0x000fe4000f8e02ff */
[----:B------:R-:W-:Y:S02]  /*4200*/  @UP1 USHF.R.U32.HI UR7, URZ, UR23, UR5 ;  /* 0x00000017ff071299 */ /* 0x000fe40008011605 */
[----:B------:R-:W-:Y:S02]  /*4210*/  USEL UR5, UR14, UR8, !UP0 ;  /* 0x000000080e057287 */ /* 0x000fe4000c000000 */
[----:B------:R-:W-:Y:S02]  /*4220*/  UIMAD UR8, UR42, UR7, URZ ;  /* 0x000000072a0872a4 */ /* 0x000fe4000f8e02ff */
[----:B------:R-:W-:Y:S03]  /*4230*/  UISETP.GE.AND UP0, UPT, UR6, UR4, UPT ;  /* 0x000000040600728c */ /* 0x000fe6000bf06270 */
[----:B------:R-:W-:Y:S01]  /*4240*/  UMOV UR4, UR11 ;  /* 0x0000000b00047c82 */ /* 0x000fe20008000000 */
[----:B------:R-:W-:Y:S02]  /*4250*/  UISETP.GE.OR UP0, UPT, UR5, UR8, UP0 ;  /* 0x000000080500728c */ /* 0x000fe40008706670 */
[----:B------:R-:W-:Y:S02]  /*4260*/  USHF.R.U32.HI UR4, URZ, UR23, UR4 ;  /* 0x00000017ff047299 */ /* 0x000fe40008011604 */
[----:B------:R-:W-:Y:S02]  /*4270*/  UIMAD.WIDE.U32 UR8, UR5, UR22, URZ ;  /* 0x00000016050872a5 */ /* 0x000fe4000f8e00ff */
[----:B------:R-:W-:Y:S04]  /*4280*/  USEL UR10, UR6, UR4, !UP1 ;  /* 0x00000004060a7287 */ /* 0x000fe8000c800000 */
[----:B------:R-:W-:Y:S01]  /*4290*/  UIADD3 UR11, UPT, UPT, -UR10, URZ, URZ ;  /* 0x000000ff0a0b7290 */ /* 0x000fe2000fffe1ff */
[----:B------:R-:W-:Y:S02]  /*42a0*/  @!UP0 UMOV UR4, UR9 ;  /* 0x0000000900048c82 */ /* 0x000fe40008000000 */
[----:B------:R-:W-:Y:S02]  /*42b0*/  @!UP0 USHF.R.U32.HI UR4, URZ, UR23, UR4 ;  /* 0x00000017ff048299 */ /* 0x000fe40008011604 */
[----:B------:R-:W-:Y:S02]  /*42c0*/  UIMAD UR8, UR42, UR11, UR6 ;  /* 0x0000000b2a0872a4 */ /* 0x000fe4000f8e0206 */
[----:B------:R-:W-:Y:S02]  /*42d0*/  @!UP0 USEL UR4, UR5, UR4, !UP1 ;  /* 0x0000000405048287 */ /* 0x000fe4000c800000 */
[----:B------:R-:W-:Y:S02]  /*42e0*/  UISETP.NE.AND UP1, UPT, UR16, URZ, UPT ;  /* 0x000000ff1000728c */ /* 0x000fe4000bf25270 */
[----:B------:R-:W-:Y:S02]  /*42f0*/  @!UP0 UIMAD UR8, UR7, UR8, UR4 ;  /* 0x00000008070882a4 */ /* 0x000fe4000f8e0204 */
[----:B------:R-:W-:Y:S02]  /*4300*/  @!UP0 UIADD3 UR9, UPT, UPT, UR10, -UR4, URZ ;  /* 0x800000040a098290 */ /* 0x000fe4000fffe0ff */
[----:B------:R-:W-:Y:S02]  /*4310*/  UIADD3 UR4, UPT, UPT, -UR5, URZ, URZ ;  /* 0x000000ff05047290 */ /* 0x000fe4000fffe1ff */
[----:B------:R-:W-:Y:S02]  /*4320*/  UIADD3 UR7, UPT, UPT, -UR6, URZ, URZ ;  /* 0x000000ff06077290 */ /* 0x000fe4000fffe1ff */
[----:B------:R-:W-:Y:S02]  /*4330*/  @!UP0 UIMAD UR6, UR9, UR42, UR5 ;  /* 0x0000002a090682a4 */ /* 0x000fe4000f8e0205 */
[----:B------:R-:W-:Y:S02]  /*4340*/  UIMAD UR14, UR15, UR4, UR14 ;  /* 0x000000040f0e72a4 */ /* 0x000fe4000f8e020e */
[----:B------:R-:W-:Y:S01]  /*4350*/  UIMAD UR13, UR34, UR7, UR13 ;  /* 0x00000007220d72a4 */ /* 0x000fe2000f8e020d */
[----:B------:R-:W-:Y:S02]  /*4360*/  @!UP0 UMOV UR5, UR8 ;  /* 0x0000000800058c82 */ /* 0x000fe40008000000 */
[----:B------:R-:W-:Y:S02]  /*4370*/  UIMAD UR14, UR5, UR15, UR14 ;  /* 0x0000000f050e72a4 */ /* 0x000fe4000f8e020e */
[----:B------:R-:W-:Y:S11]  /*4380*/  UIMAD UR13, UR6, UR34, UR13 ;  /* 0x00000022060d72a4 */ /* 0x000ff6000f8e020d */
[----:B------:R-:W-:Y:S01]  /*4390*/  @!UPT UIADD3 URZ, UPT, UPT, URZ, URZ, URZ ;  /* 0x000000fffffff290 */ /* 0x000fe2000fffe0ff */
.L_x_76:
[----:B------:R-:W2:Y:S01]  /*43a0*/  @!UP3 LDCU.128 UR8, c[0x0][0xb10] ;  /* 0x00016200ff08b7ac */ /* 0x000ea20008000c00 */
[----:B------:R-:W-:Y:S02]  /*43b0*/  ISETP.NE.U32.AND P0, PT, RZ, UR28, PT ;  /* 0x0000001cff007c0c */ /* 0x000fe4000bf05070 */
[----:B------:R-:W-:Y:S02]  /*43c0*/  SHF.L.U32 R4, R11, 0x1f, RZ ;  /* 0x0000001f0b047819 */ /* 0x000fe400000006ff */
[----:B------:R-:W-:Y:S01]  /*43d0*/  ISETP.NE.AND.EX P0, PT, RZ, UR29, PT, P0 ;  /* 0x0000001dff007c0c */ /* 0x000fe2000bf05300 */
[----:B------:R-:W4:Y:S01]  /*43e0*/  @!UP3 LDCU UR5, c[0x0][0xb0c] ;  /* 0x00016180ff05b7ac */ /* 0x000f220008000800 */
[----:B------:R-:W-:Y:S02]  /*43f0*/  USHF.L.U32 UR19, UR20, 0x6, URZ ;  /* 0x0000000614137899 */ /* 0x000fe400080006ff */
[----:B------:R-:W-:Y:S02]  /*4400*/  USHF.L.U32 UR18, UR30, 0x7, URZ ;  /* 0x000000071e127899 */ /* 0x000fe400080006ff */
[----:B--2---:R-:W-:Y:S07]  /*4410*/  UIMAD.WIDE.U32 UR6, UR14, UR8, URZ ;  /* 0x000000080e0672a5 */ /* 0x004fee000f8e00ff */
[----:B------:R-:W-:Y:S01]  /*4420*/  @!UP3 UMOV UR4, UR7 ;  /* 0x000000070004bc82 */ /* 0x000fe20008000000 */
[----:B----4-:R-:W-:Y:S02]  /*4430*/  @!UP3 UISETP.NE.AND UP0, UPT, UR5, 0x1, UPT ;  /* 0x000000010500b88c */ /* 0x010fe4000bf05270 */
[----:B------:R-:W-:Y:S02]  /*4440*/  @!UP3 USHF.R.U32.HI UR4, URZ, UR9, UR4 ;  /* 0x00000009ff04b299 */ /* 0x000fe40008011604 */
[----:B------:R-:W-:Y:S02]  /*4450*/  UIMAD.WIDE.U32 UR6, UR13, UR11, URZ ;  /* 0x0000000b0d0672a5 */ /* 0x000fe4000f8e00ff */
[----:B------:R-:W-:Y:S02]  /*4460*/  @!UP3 USEL UR8, UR14, UR4, !UP0 ;  /* 0x000000040e08b287 */ /* 0x000fe4000c000000 */
[----:B------:R-:W-:Y:S03]  /*4470*/  @!UP3 UISETP.NE.AND UP0, UPT, UR10, 0x1, UPT ;  /* 0x000000010a00b88c */ /* 0x000fe6000bf05270 */
[----:B------:R-:W-:Y:S02]  /*4480*/  @!UP3 UMOV UR6, UR7 ;  /* 0x000000070006bc82 */ /* 0x000fe40008000000 */
[----:B------:R-:W2:Y:S02]  /*4490*/  @!UP3 LDCU UR4, c[0x0][0xb20] ;  /* 0x00016400ff04b7ac */ /* 0x000ea40008000800 */
[----:B--2---:R-:W-:Y:S04]  /*44a0*/  @!UP3 USHF.R.U32.HI UR6, URZ, UR4, UR6 ;  /* 0x00000004ff06b299 */ /* 0x004fe80008011606 */
[----:B------:R-:W-:Y:S04]  /*44b0*/  @!UP3 USEL UR6, UR13, UR6, !UP0 ;  /* 0x000000060d06b287 */ /* 0x000fe8000c000000 */
[----:B------:R-:W-:Y:S02]  /*44c0*/  @!UP3 UIADD3 UR4, UPT, UPT, -UR8, UR6, URZ ;  /* 0x000000060804b290 */ /* 0x000fe4000fffe1ff */
[----:B------:R-:W-:Y:S02]  /*44d0*/  @!UP3 UIADD3 UR6, UPT, UPT, UR8, -UR6, URZ ;  /* 0x800000060806b290 */ /* 0x000fe4000fffe0ff */
[----:B------:R-:W-:Y:S02]  /*44e0*/  @!UP3 UIMAD UR14, UR4, UR5, UR14 ;  /* 0x00000005040eb2a4 */ /* 0x000fe4000f8e020e */
[----:B------:R-:W-:Y:S01]  /*44f0*/  @!UP3 UIMAD UR13, UR6, UR10, UR13 ;  /* 0x0000000a060db2a4 */ /* 0x000fe2000f8e020d */
[----:B------:R-:W-:Y:S11]  /*4500*/  BRA.U UP4, `(.L_x_77) ;  /* 0x0000000104107547 */ /* 0x000ff6000b800000 */
[----:B-1----:R-:W-:Y:S04]  /*4510*/  MOV R0, UR37 ;  /* 0x0000002500007c02 */ /* 0x002fe80008000f00 */
[----:B------:R-:W-:Y:S04]  /*4520*/  SHF.L.U32 R5, R0, 0x1f, RZ ;  /* 0x0000001f00057819 */ /* 0x000fe800000006ff */
[----:B------:R-:W1:Y:S02]  /*4530*/  SYNCS.PHASECHK.TRANS64.TRYWAIT P1, [UR21+0x68], R5 ;  /* 0x00006805ff0075a7 */ /* 0x000e640008021115 */
[----:B-1----:R-:W-:Y:S05]  /*4540*/  @!P1 BRA `(.L_x_78) ;  /* 0x0000003800349947 */ /* 0x002fea0003800000 */
.L_x_77:
[----:B------:R-:W-:Y:S05]  /*4550*/  BRA.U !UP6, `(.L_x_79) ;  /* 0x000000010e387547 */ /* 0x000fea000b800000 */
[----:B------:R-:W-:Y:S01]  /*4560*/  UPLOP3.LUT UP1, UPT, UPT, UPT, UP5, 0x80, 0x8 ;  /* 0x000000000008789c */ /* 0x000fe20003f2f050 */
[----:B-1----:R-:W-:Y:S01]  /*4570*/  HFMA2 R0, -RZ, RZ, 0, 5.9604644775390625e-08 ;  /* 0x00000001ff007431 */ /* 0x002fe200000001ff */
[----:B------:R-:W1:Y:S01]  /*4580*/  LDCU.64 UR8, c[0x0][0x358] ;  /* 0x00006b00ff0877ac */ /* 0x000e620008000a00 */
[----:B------:R-:W-:Y:S03]  /*4590*/  IMAD.MOV.U32 R84, RZ, RZ, 0x1 ;  /* 0x00000001ff547424 */ /* 0x000fe600078e00ff */
[----:B------:R-:W-:Y:S05]  /*45a0*/  PLOP3.LUT P1, PT, PT, PT, UP1, 0x80, 0x8 ;  /* 0x000000000008781c */ /* 0x000fea0003f2f018 */
[----:B------:R-:W2:Y:S01]  /*45b0*/  @UP1 LDCU.64 UR4, c[0x0][0x888] ;  /* 0x00011100ff0417ac */ /* 0x000ea20008000a00 */
[----:B------:R-:W-:Y:S07]  /*45c0*/  @UP1 UIMAD UR6, UR36, UR28, URZ ;  /* 0x0000001c240612a4 */ /* 0x000fee000f8e02ff */
[----:B------:R-:W-:Y:S01]  /*45d0*/  @!P1 PRMT R84, R0, 0x7610, R84 ;  /* 0x0000761000549816 */ /* 0x000fe20000000054 */
[----:B--2---:R-:W-:Y:S06]  /*45e0*/  @UP1 UIMAD.WIDE UR4, UR6, 0x4, UR4 ;  /* 0x00000004060418a5 */ /* 0x004fec000f8e0204 */
[----:B------:R-:W-:Y:S01]  /*45f0*/  IMAD.U32 R6, RZ, RZ, UR4 ;  /* 0x00000004ff067e24 */ /* 0x000fe2000f8e00ff */
[----:B------:R-:W-:Y:S04]  /*4600*/  MOV R7, UR5 ;  /* 0x0000000500077c02 */ /* 0x000fe80008000f00 */
[----:B------:R-:W2:Y:S01]  /*4610*/  @!UP1 LDCU UR4, c[0x0][0x880] ;  /* 0x00011000ff0497ac */ /* 0x000ea20008000800 */
[----:B-1---5:R4:W5:Y:S02]  /*4620*/  @P1 LDG.E R41, desc[UR8][R6.64] ;  /* 0x0000000806291981 */ /* 0x022964000c1e1900 */
[----:B--2-4-:R-:W-:Y:S07]  /*4630*/  @!P1 IMAD.U32 R41, RZ, RZ, UR4 ;  /* 0x00000004ff299e24 */ /* 0x014fee000f8e00ff */
.L_x_79:
[----:B-----5:R-:W-:Y:S01]  /*4640*/  @!P0 FSETP.EQ.AND P2, PT, R41, RZ, PT ;  /* 0x000000ff2900820b */ /* 0x020fe20003f42000 */
[----:B------:R-:W-:Y:S01]  /*4650*/  @!UPT UIADD3 URZ, UPT, UPT, URZ, URZ, URZ ;  /* 0x000000fffffff290 */ /* 0x000fe2000fffe0ff */
[----:B------:R-:W-:Y:S11]  /*4660*/  @!P0 BRA `(.L_x_80) ;  /* 0x0000000000148947 */ /* 0x000ff60003800000 */
[----:B------:R-:W-:Y:S02]  /*4670*/  LOP3.LUT P0, RZ, R84, 0xff, RZ, 0xc0, !PT ;  /* 0x000000ff54ff7812 */ /* 0x000fe4000780c0ff */
[----:B------:R-:W-:Y:S04]  /*4680*/  PLOP3.LUT P2, PT, PT, PT, UP1, 0x80, 0x8 ;  /* 0x000000000008781c */ /* 0x000fe80003f4f018 */
[----:B------:R-:W-:Y:S07]  /*4690*/  PLOP3.LUT P2, PT, P2, PT, PT, 0x8, 0x80 ;  /* 0x000000000080781c */ /* 0x000fee000174e170 */
[----:B------:R-:W-:Y:S11]  /*46a0*/  @P0 FSETP.EQ.AND P2, PT, R41, RZ, PT ;  /* 0x000000ff2900020b */ /* 0x000ff60003f42000 */
[----:B------:R-:W-:Y:S02]  /*46b0*/  @!UPT UIADD3 URZ, UPT, UPT, URZ, URZ, URZ ;  /* 0x000000fffffff290 */ /* 0x000fe4000fffe0ff */
.L_x_80:
[----:B------:R-:W2:Y:S01]  /*46c0*/  SYNCS.PHASECHK.TRANS64.TRYWAIT P0, [UR21+0x50], R4 ;  /* 0x00005004ff0075a7 */ /* 0x000ea20008001115 */
[----:B------:R-:W-:Y:S04]  /*46d0*/  ELECT P1, URZ, PT ;  /* 0x0000000000ff782f */ /* 0x000fe80003820000 */
[----:B------:R-:W-:Y:S01]  /*46e0*/  PLOP3.LUT P1, PT, P2, P1, PT, 0xf2, 0x2f ;  /* 0x00000000002f781c */ /* 0x000fe20001723e72 */
[----:B------:R-:W-:Y:S01]  /*46f0*/  @!UPT UIADD3 URZ, UPT, UPT, URZ, URZ, URZ ;  /* 0x000000fffffff290 */ /* 0x000fe2000fffe0ff */
[----:B--2---:R-:W-:Y:S11]  /*4700*/  @!P0 BRA `(.L_x_81) ;  /* 0x0000003400dc8947 */ /* 0x004ff60003800000 */
.L_x_142:
[----:B------:R-:W-:Y:S01]  /*4710*/  @!P1 IADD3 R2, P0, PT, R12, 0x580, RZ ;  /* 0x000005800c029810 */ /* 0x000fe20007f1e0ff */
[----:B------:R-:W-:Y:S01]  /*4720*/  VOTEU.ALL UP0, P1 ;  /* 0x0000000000ff7886 */ /* 0x000fe20000800000 */
[----:B------:R-:W-:Y:S01]  /*4730*/  UMOV UR6, 0x0 ;  /* 0x0000000000067882 */ /* 0x000fe20000000000 */
[----:B------:R-:W-:Y:S01]  /*4740*/  UMOV UR7, 0x10000000 ;  /* 0x1000000000077882 */ /* 0x000fe20000000000 */
[----:B------:R-:W-:Y:S01]  /*4750*/  @!P1 R2UR UR5, R2 ;  /* 0x00000000020592ca */ /* 0x000fe200000e0000 */
[----:B-1----:R-:W-:Y:S01]  /*4760*/  @!P1 IMAD.X R0, RZ, RZ, R13, P0 ;  /* 0x000000ffff009224 */ /* 0x002fe200000e060d */
[----:B------:R-:W-:Y:S01]  /*4770*/  @!UP0 UIADD3 UR16, UPT, UPT, UR21, 0x200, URZ ;  /* 0x0000020015108890 */ /* 0x000fe2000fffe0ff */
[----:B------:R-:W-:Y:S01]  /*4780*/  VIADD R10, R10, 0x1 ;  /* 0x000000010a0a7836 */ /* 0x000fe20000000000 */
[----:B------:R-:W-:Y:S01]  /*4790*/  VOTEU.ALL UP0, P1 ;  /* 0x0000000000ff7886 */ /* 0x000fe20000800000 */
[----:B------:R-:W-:Y:S01]  /*47a0*/  UMOV UR20, UR36 ;  /* 0x0000002400147c82 */ /* 0x000fe20008000000 */
[----:B------:R-:W-:Y:S01]  /*47b0*/  @!P1 R2UR UR4, R0 ;  /* 0x00000000000492ca */ /* 0x000fe200000e0000 */
[----:B------:R-:W-:Y:S06]  /*47c0*/  @!P1 IMAD.MOV.U32 R0, RZ, RZ, 0x1000 ;  /* 0x00001000ff009424 */ /* 0x000fec00078e00ff */
[----:B------:R-:W-:Y:S06]  /*47d0*/  IMAD.U32 R6, RZ, RZ, UR5 ;  /* 0x00000005ff067e24 */ /* 0x000fec000f8e00ff */
[----:B------:R-:W-:Y:S01]  /*47e0*/  IMAD.U32 R7, RZ, RZ, UR4 ;  /* 0x00000004ff077e24 */ /* 0x000fe2000f8e00ff */
[----:B------:R-:W-:Y:S04]  /*47f0*/  @!P1 R2UR UR4, R6 ;  /* 0x00000000060492ca */ /* 0x000fe800000e0000 */
[----:B------:R-:W-:Y:S11]  /*4800*/  @!P1 R2UR UR5, R7 ;  /* 0x00000000070592ca */ /* 0x000ff600000e0000 */
[----:B------:R-:W-:Y:S02]  /*4810*/  @!UPT UIADD3 URZ, UPT, UPT, URZ, URZ, URZ ;  /* 0x000000fffffff290 */ /* 0x000fe4000fffe0ff */
[----:B------:R1:W-:Y:S01]  /*4820*/  @!UP0 UTMALDG.3D [UR16], [UR4], desc[UR6] ;  /* 0x00000610040085b4 */ /* 0x0003e20008011000 */
[----:B------:R1:W-:Y:S01]  /*4830*/  @!P1 SYNCS.ARRIVE.TRANS64.RED.A0TR RZ, [UR21+0x40], R0 ;  /* 0x00004000ffff99a7 */ /* 0x0003e20008300415 */
[----:B------:R-:W-:Y:S01]  /*4840*/  SYNCS.ARRIVE.TRANS64.RED.A1T0 RZ, [UR39], RZ ;  /* 0x000000ffffff79a7 */ /* 0x000fe20008100427 */
[----:B------:R-:W2:Y:S02]  /*4850*/  SYNCS.PHASECHK.TRANS64.TRYWAIT P0, [UR21+0x58], R4 ;  /* 0x00005804ff0075a7 */ /* 0x000ea40008001115 */
[----:B-12---:R-:W-:Y:S05]  /*4860*/  @!P0 BRA `(.L_x_82) ;  /* 0x00000034009c8947 */ /* 0x006fea0003800000 */
.L_x_144:
[----:B------:R-:W-:Y:S01]  /*4870*/  @!P1 IADD3 R2, P0, PT, R12, 0x580, RZ ;  /* 0x000005800c029810 */ /* 0x000fe20007f1e0ff */
[----:B------:R-:W-:Y:S01]  /*4880*/  VOTEU.ALL UP0, P1 ;  /* 0x0000000000ff7886 */ /* 0x000fe20000800000 */
[----:B------:R-:W-:Y:S01]  /*4890*/  UMOV UR6, 0x0 ;  /* 0x0000000000067882 */ /* 0x000fe20000000000 */
[----:B------:R-:W-:Y:S01]  /*48a0*/  UMOV UR7, 0x10000000 ;  /* 0x1000000000077882 */ /* 0x000fe20000000000 */
[----:B------:R-:W-:Y:S01]  /*48b0*/  @!P1 R2UR UR5, R2 ;  /* 0x00000000020592ca */ /* 0x000fe200000e0000 */
[----:B------:R-:W-:Y:S01]  /*48c0*/  @!P1 IMAD.X R0, RZ, RZ, R13, P0 ;  /* 0x000000ffff009224 */ /* 0x000fe200000e060d */
[----:B------:R-:W-:Y:S01]  /*48d0*/  @!UP0 UIADD3 UR10, UPT, UPT, UR18, 0x40, URZ ;  /* 0x00000040120a8890 */ /* 0x000fe2000fffe0ff */
[----:B------:R-:W-:Y:S01]  /*48e0*/  ISETP.NE.AND P0, PT, R10, 0x2, PT ;  /* 0x000000020a00780c */ /* 0x000fe20003f05270 */
[----:B------:R-:W-:Y:S01]  /*48f0*/  @!UP0 UIADD3 UR8, UPT, UPT, UR21, 0x1200, URZ ;  /* 0x0000120015088890 */ /* 0x000fe2000fffe0ff */
[----:B------:R-:W-:Y:S01]  /*4900*/  LOP3.LUT R11, R11, 0x1, RZ, 0x3c, !PT ;  /* 0x000000010b0b7812 */ /* 0x000fe200078e3cff */
[----:B------:R-:W-:Y:S01]  /*4910*/  @!UP0 UIADD3 UR9, UPT, UPT, UR21, 0x48, URZ ;  /* 0x0000004815098890 */ /* 0x000fe2000fffe0ff */
[----:B------:R-:W-:Y:S01]  /*4920*/  @!P1 R2UR UR4, R0 ;  /* 0x00000000000492ca */ /* 0x000fe200000e0000 */
[----:B------:R-:W-:Y:S01]  /*4930*/  VOTEU.ALL UP0, P1 ;  /* 0x0000000000ff7886 */ /* 0x000fe20000800000 */
[----:B------:R-:W-:Y:S01]  /*4940*/  UMOV UR11, UR19 ;  /* 0x00000013000b7c82 */ /* 0x000fe20008000000 */
[----:B------:R-:W-:Y:S01]  /*4950*/  UMOV UR12, UR36 ;  /* 0x00000024000c7c82 */ /* 0x000fe20008000000 */
[----:B------:R-:W-:Y:S01]  /*4960*/  SEL R0, RZ, 0x1, P0 ;  /* 0x00000001ff007807 */ /* 0x000fe20000000000 */
[----:B------:R-:W-:Y:S01]  /*4970*/  UIADD3 UR30, UPT, UPT, UR13, UR59, URZ ;  /* 0x0000003b0d1e7290 */ /* 0x000fe2000fffe0ff */
[----:B-1----:R-:W-:Y:S01]  /*4980*/  IMAD.U32 R4, RZ, RZ, UR5 ;  /* 0x00000005ff047e24 */ /* 0x002fe2000f8e00ff */
[----:B------:R-:W-:Y:S01]  /*4990*/  SEL R10, R10, RZ, P0 ;  /* 0x000000ff0a0a7207 */ /* 0x000fe20000000000 */
[----:B------:R-:W-:Y:S01]  /*49a0*/  UIADD3 UR20, UPT, UPT, UR14, UR62, URZ ;  /* 0x0000003e0e147290 */ /* 0x000fe2000fffe0ff */
[----:B------:R-:W-:Y:S01]  /*49b0*/  LOP3.LUT R9, R9, R0, RZ, 0x3c, !PT ;  /* 0x0000000009097212 */ /* 0x000fe200078e3cff */
[----:B------:R-:W-:Y:S01]  /*49c0*/  UMOV UR36, UR26 ;  /* 0x0000001a00247c82 */ /* 0x000fe20008000000 */
[----:B------:R-:W-:Y:S02]  /*49d0*/  UPLOP3.LUT UP4, UPT, UPT, UPT, UPT, 0x80, 0x8 ;  /* 0x000000000008789c */ /* 0x000fe40003f8f070 */
[----:B------:R-:W-:Y:S01]  /*49e0*/  IMAD.U32 R5, RZ, RZ, UR4 ;  /* 0x00000004ff057e24 */ /* 0x000fe2000f8e00ff */
[----:B------:R-:W-:Y:S04]  /*49f0*/  @!P1 R2UR UR4, R4 ;  /* 0x00000000040492ca */ /* 0x000fe800000e0000 */
[----:B------:R-:W-:Y:S11]  /*4a00*/  @!P1 R2UR UR5, R5 ;  /* 0x00000000050592ca */ /* 0x000ff600000e0000 */
[----:B------:R-:W-:Y:S02]  /*4a10*/  @!UPT UIADD3 URZ, UPT, UPT, URZ, URZ, URZ ;  /* 0x000000fffffff290 */ /* 0x000fe4000fffe0ff */
[----:B------:R1:W-:Y:S01]  /*4a20*/  @!UP0 UTMALDG.3D [UR8], [UR4], desc[UR6] ;  /* 0x00000608040085b4 */ /* 0x0003e20008011000 */
[----:B------:R1:W-:Y:S01]  /*4a30*/  @!P1 SYNCS.ARRIVE.TRANS64.RED.A0TR RZ, [UR21+0x48], R3 ;  /* 0x00004803ffff99a7 */ /* 0x0003e20008300415 */
[----:B------:R-:W-:Y:S01]  /*4a40*/  SYNCS.ARRIVE.TRANS64.RED.A1T0 RZ, [UR38], RZ ;  /* 0x000000ffffff79a7 */ /* 0x000fe20008100426 */
[----:B------:R-:W-:Y:S05]  /*4a50*/  BRA.U UP2, `(.L_x_83) ;  /* 0xfffffff502147547 */ /* 0x000fea000b83ffff */
[----:B-1----:R-:W-:-:S04]  /*4a60*/  SHF.L.U32 R3, R11, 0x1f, RZ ;  /* 0x0000001f0b037819 */ /* 0x002fc800000006ff */
[----:B------:R-:W1:Y:S02]  /*4a70*/  SYNCS.PHASECHK.TRANS64.TRYWAIT P0, [UR21+0x50], R3 ;  /* 0x00005003ff0075a7 */ /* 0x000e640008001115 */
[----:B-1----:R-:W-:Y:S05]  /*4a80*/  @!P0 BRA `(.L_x_84) ;  /* 0x00000034002c8947 */ /* 0x002fea0003800000 */
.L_x_146:
[----:B-1----:R-:W-:-:S07]  /*4a90*/  MOV R0, UR21 ;  /* 0x0000001500007c02 */ /* 0x002fce0008000f00 */
.L_x_85:
[----:B-1----:R-:W-:-:S04]  /*4aa0*/  SHF.L.U32 R3, R11, 0x1f, RZ ;  /* 0x0000001f0b037819 */ /* 0x002fc800000006ff */
[----:B------:R1:W2:Y:S03]  /*4ab0*/  SYNCS.PHASECHK.TRANS64.TRYWAIT P0, [R0+URZ+0x58], R3 ;  /* 0x00005803000075a7 */ /* 0x0002a600080011ff */
[----:B--2---:R-:W-:Y:S05]  /*4ac0*/  @!P0 NANOSLEEP.SYNCS 0x989680 ;  /* 0x009896800000895d */ /* 0x004fea0003900000 */
[----:B------:R-:W2:Y:S02]  /*4ad0*/  @!P0 SYNCS.PHASECHK.TRANS64 P0, [R0+URZ+0x58], R3 ;  /* 0x00005803000085a7 */ /* 0x000ea400080010ff */
[----:B--23--:R-:W-:Y:S05]  /*4ae0*/  @P0 EXIT ;  /* 0x000000000000094d */ /* 0x00cfea0003800000 */
[----:B------:R-:W-:Y:S05]  /*4af0*/  BRA `(.L_x_85) ;  /* 0xfffffffc00e87947 */ /* 0x000fea000383ffff */
.L_x_74:
[----:B------:R-:W-:-:S06]  /*4b00*/  UISETP.GE.AND UP0, UPT, UR18, 0x4, UPT ;  /* 0x000000041200788c */ /* 0x000fcc000bf06270 */
[----:B------:R-:W-:-:S13]  /*4b10*/  PLOP3.LUT P0, PT, PT, PT, UP0, 0x80, 0x8 ;  /* 0x000000000008781c */ /* 0x000fda0003f0f008 */
[----:B-1----:R-:W-:Y:S05]  /*4b20*/  @!P0 EXIT ;  /* 0x000000000000894d */ /* 0x002fea0003800000 */
[----:B------:R-:W1:Y:S08]  /*4b30*/  S2UR UR4, SR_CgaCtaId ;  /* 0x00000000000479c3 */ /* 0x000e700000008800 */
[----:B------:R-:W-:Y:S01]  /*4b40*/  BAR.SYNC.DEFER_BLOCKING 0x6, 0xa0 ;  /* 0x0182800000007b1d */ /* 0x000fe20000010000 */
[C---:B------:R-:W-:Y:S01]  /*4b50*/  IMAD.SHL.U32 R7, R93.reuse, 0x40, RZ ;  /* 0x000000405d077824 */ /* 0x040fe200078e00ff */
[C---:B------:R-:W-:Y:S01]  /*4b60*/  LOP3.LUT R95, R93.reuse, 0x60, RZ, 0xc0, !PT ;  /* 0x000000605d5f7812 */ /* 0x040fe200078ec0ff */
[----:B------:R-:W-:-:S02]  /*4b70*/  IMAD.SHL.U32 R4, R93, 0x20, RZ ;  /* 0x000000205d047824 */ /* 0x000fc400078e00ff */
[----:B------:R-:W-:Y:S02]  /*4b80*/  HFMA2 R36, -RZ, RZ, 0, 0 ;  /* 0x00000000ff247431 */ /* 0x000fe400000001ff */
[----:B------:R-:W-:Y:S01]  /*4b90*/  IMAD.SHL.U32 R6, R93, 0x2, RZ ;  /* 0x000000025d067824 */ /* 0x000fe200078e00ff */
[----:B------:R-:W-:Y:S01]  /*4ba0*/  UMOV UR44, 0x400 ;  /* 0x00000400002c7882 */ /* 0x000fe20000000000 */
[----:B------:R-:W2:Y:S01]  /*4bb0*/  LDC.64 R82, c[0x0][0x8b0] ;  /* 0x00022c00ff527b82 */ /* 0x000ea20000000a00 */
[----:B------:R-:W-:Y:S01]  /*4bc0*/  LOP3.LUT R5, R7, 0x180, RZ, 0xc0, !PT ;  /* 0x0000018007057812 */ /* 0x000fe200078ec0ff */
[----:B------:R-:W-:Y:S01]  /*4bd0*/  IMAD.U32 R37, R93, 0x10000, RZ ;  /* 0x000100005d257824 */ /* 0x000fe200078e00ff */
[----:B------:R-:W-:Y:S01]  /*4be0*/  LOP3.LUT R4, R4, 0xc00, RZ, 0xc0, !PT ;  /* 0x00000c0004047812 */ /* 0x000fe200078ec0ff */
[----:B------:R-:W-:Y:S01]  /*4bf0*/  IMAD.MOV.U32 R92, RZ, RZ, RZ ;  /* 0x000000ffff5c7224 */ /* 0x000fe200078e00ff */
[----:B------:R-:W-:Y:S01]  /*4c00*/  LOP3.LUT R6, R5, 0x20, R6, 0xf8, !PT ;  /* 0x0000002005067812 */ /* 0x000fe200078ef806 */
[----:B------:R-:W-:Y:S01]  /*4c10*/  IMAD.SHL.U32 R5, R93, 0x8, RZ ;  /* 0x000000085d057824 */ /* 0x000fe200078e00ff */
[----:B------:R-:W-:Y:S01]  /*4c20*/  LOP3.LUT R4, R4, 0x40, R7, 0xf8, !PT ;  /* 0x0000004004047812 */ /* 0x000fe200078ef807 */
[----:B------:R-:W3:Y:S01]  /*4c30*/  LDC.64 R80, c[0x0][0x8a8] ;  /* 0x00022a00ff507b82 */ /* 0x000ee20000000a00 */
[----:B------:R-:W-:Y:S01]  /*4c40*/  LOP3.LUT R37, R37, 0x600000, RZ, 0xc0, !PT ;  /* 0x0060000025257812 */ /* 0x000fe200078ec0ff */
[----:B------:R-:W-:Y:S01]  /*4c50*/  IMAD.MOV.U32 R87, RZ, RZ, RZ ;  /* 0x000000ffff577224 */ /* 0x000fe200078e00ff */
[----:B------:R-:W-:-:S02]  /*4c60*/  LOP3.LUT R5, R6, 0x30, R5, 0x78, !PT ;  /* 0x0000003006057812 */ /* 0x000fc400078e7805 */
[----:B------:R-:W-:Y:S02]  /*4c70*/  CS2R R90, SRZ ;  /* 0x00000000005a7805 */ /* 0x000fe4000001ff00 */
[----:B------:R-:W-:Y:S01]  /*4c80*/  LOP3.LUT R4, R4, 0x200, R7, 0xf8, !PT ;  /* 0x0000020004047812 */ /* 0x000fe200078ef807 */
[----:B------:R-:W-:Y:S01]  /*4c90*/  IMAD.MOV.U32 R89, RZ, RZ, RZ ;  /* 0x000000ffff597224 */ /* 0x000fe200078e00ff */
[----:B------:R-:W-:Y:S01]  /*4ca0*/  LOP3.LUT R93, R93, 0x2, RZ, 0xc0, !PT ;  /* 0x000000025d5d7812 */ /* 0x000fe200078ec0ff */
[----:B-1----:R-:W-:Y:S01]  /*4cb0*/  ULEA UR44, UR4, UR44, 0x18 ;  /* 0x0000002c042c7291 */ /* 0x002fe2000f8ec0ff */
[----:B------:R-:W-:Y:S01]  /*4cc0*/  LOP3.LUT R71, R4, R5, RZ, 0xfc, !PT ;  /* 0x0000000504477212 */ /* 0x000fe200078efcff */
[----:B------:R-:W1:Y:S01]  /*4cd0*/  LDCU UR57, c[0x0][0x370] ;  /* 0x00006e00ff3977ac */ /* 0x000e620008000800 */
[----:B------:R-:W-:Y:S01]  /*4ce0*/  IADD3 R88, PT, PT, -R93, RZ, RZ ;  /* 0x000000ff5d587210 */ /* 0x000fe20007ffe1ff */
[----:B------:R-:W-:Y:S01]  /*4cf0*/  UIADD3 UR4, UPT, UPT, UR44, 0x2200, URZ ;  /* 0x000022002c047890 */ /* 0x000fe2000fffe0ff */
[----:B------:R-:W4:Y:S04]  /*4d00*/  LDCU UR43, c[0x0][0xb0c] ;  /* 0x00016180ff2b77ac */ /* 0x000f280008000800 */
[----:B------:R-:W1:Y:S01]  /*4d10*/  LDS R0, [UR44+0x120] ;  /* 0x0001202cff007984 */ /* 0x000e620008000800 */
[----:B------:R-:W-:Y:S01]  /*4d20*/  IMAD.U32 R94, RZ, RZ, UR4 ;  /* 0x00000004ff5e7e24 */ /* 0x000fe2000f8e00ff */
[----:B------:R-:W1:Y:S01]  /*4d30*/  LDCU UR39, c[0x0][0xb30] ;  /* 0x00016600ff2777ac */ /* 0x000e620008000800 */
[----:B------:R-:W1:Y:S01]  /*4d40*/  LDCU.64 UR46, c[0x0][0x888] ;  /* 0x00011100ff2e77ac */ /* 0x000e620008000a00 */
[----:B------:R-:W1:Y:S01]  /*4d50*/  LDCU.64 UR40, c[0x0][0xb28] ;  /* 0x00016500ff2877ac */ /* 0x000e620008000a00 */
[----:B------:R-:W1:Y:S01]  /*4d60*/  LDCU.64 UR60, c[0x0][0x890] ;  /* 0x00011200ff3c77ac */ /* 0x000e620008000a00 */
[----:B------:R-:W1:Y:S01]  /*4d70*/  LDCU.128 UR52, c[0x0][0xb10] ;  /* 0x00016200ff3477ac */ /* 0x000e620008000c00 */
[----:B------:R-:W1:Y:S01]  /*4d80*/  LDCU UR56, c[0x0][0x374] ;  /* 0x00006e80ff3877ac */ /* 0x000e620008000800 */
[----:B------:R-:W-:Y:S01]  /*4d90*/  UIADD3 UR63, UPT, UPT, UR44, 0x200, URZ ;  /* 0x000002002c3f7890 */ /* 0x000fe2000fffe0ff */
[----:B-1234-:R-:W-:-:S11]  /*4da0*/  IMAD.IADD R37, R0, 0x1, R37 ;  /* 0x0000000100257824 */ /* 0x01efd600078e0225 */
.L_x_111:
[----:B------:R-:W-:Y:S02]  /*4db0*/  LEA R3, R87, UR44, 0x3 ;  /* 0x0000002c57037c11 */ /* 0x000fe4000f8e18ff */
[----:B------:R-:W-:Y:S02]  /*4dc0*/  SHF.L.U32 R0, R91, 0x1f, RZ ;  /* 0x0000001f5b007819 */ /* 0x000fe400000006ff */
[----:B------:R-:W-:Y:S02]  /*4dd0*/  LEA R5, R87, UR44, 0x4 ;  /* 0x0000002c57057c11 */ /* 0x000fe4000f8e20ff */
[----:B-1----:R-:W1:Y:S02]  /*4de0*/  SYNCS.PHASECHK.TRANS64.TRYWAIT P0, [R3+URZ+0x70], R0 ;  /* 0x00007000030075a7 */ /* 0x002e6400080011ff */
[----:B-1----:R-:W-:Y:S05]  /*4df0*/  @!P0 BRA `(.L_x_86) ;  /* 0x0000003000688947 */ /* 0x002fea0003800000 */
.L_x_147:
[----:B------:R-:W2:Y:S01]  /*4e00*/  LDS.128 R4, [R5+0x100] ;  /* 0x0001000005047984 */ /* 0x000ea20000000c00 */
[----:B------:R-:W-:Y:S01]  /*4e10*/  UISETP.GE.AND UP0, UPT, UR42, 0x1, UPT ;  /* 0x000000012a00788c */ /* 0x000fe2000bf06270 */
[----:B------:R-:W-:Y:S01]  /*4e20*/  @!PT LDS RZ, [RZ] ;  /* 0x00000000fffff984 */ /* 0x000fe20000000800 */
[----:B------:R-:W-:Y:S01]  /*4e30*/  @!PT LDS RZ, [RZ] ;  /* 0x00000000fffff984 */ /* 0x000fe20000000800 */
[----:B------:R-:W-:Y:S01]  /*4e40*/  @!PT LDS RZ, [RZ] ;  /* 0x00000000fffff984 */ /* 0x000fe20000000800 */
[----:B------:R-:W-:Y:S01]  /*4e50*/  @!PT LDS RZ, [RZ] ;  /* 0x00000000fffff984 */ /* 0x000fe20000000800 */
[----:B------:R3:W-:Y:S06]  /*4e60*/  MEMBAR.ALL.CTA ;  /* 0x0000000000007992 */ /* 0x0007ec0000008000 */
[----:B---3--:R-:W3:Y:S01]  /*4e70*/  FENCE.VIEW.ASYNC.S ;  /* 0x00000000000073c6 */ /* 0x008ee20000000000 */
[----:B--2---:R-:W-:Y:S11]  /*4e80*/  LOP3.LUT P0, RZ, R6, 0x1, RZ, 0xc0, !PT ;  /* 0x0000000106ff7812 */ /* 0x004ff6000780c0ff */
[----:B------:R-:W-:Y:S02]  /*4e90*/  @!UPT UIADD3 URZ, UPT, UPT, URZ, URZ, URZ ;  /* 0x000000fffffff290 */ /* 0x000fe4000fffe0ff */
[----:B---3--:R-:W-:Y:S01]  /*4ea0*/  VOTEU.ANY UP1, P0 ;  /* 0x0000000000ff7886 */ /* 0x008fe20000020100 */
[----:B------:R-:W-:Y:S01]  /*4eb0*/  PLOP3.LUT P0, PT, PT, PT, UP1, 0x80, 0x8 ;  /* 0x000000000008781c */ /* 0x000fe20003f0f018 */
[----:B------:R-:W-:Y:S11]  /*4ec0*/  UP2UR UR45, UPR, URZ, 0x2 ;  /* 0x00000002ff2d7883 */ /* 0x000ff60008000000 */
[----:B------:R-:W-:Y:S01]  /*4ed0*/  @!UPT UIADD3 URZ, UPT, UPT, URZ, URZ, URZ ;  /* 0x000000fffffff290 */ /* 0x000fe2000fffe0ff */
[----:B-1----:R-:W-:Y:S02]  /*4ee0*/  @P0 SHF.R.U32.HI R0, RZ, 0x10, R5 ;  /* 0x00000010ff000819 */ /* 0x002fe40000011605 */
        /* <DEDUP_REMOVED lines=12> */
[----:B------:R-:W2:Y:S01]  /*4fb0*/  LDCU UR12, c[0x0][0xb20] ;  /* 0x00016400ff0c77ac */ /* 0x000ea20008000800 */
[----:B------:R-:W-:Y:S02]  /*4fc0*/  UIMAD.WIDE.U32 UR4, UR56, UR55, URZ ;  /* 0x00000037380472a5 */ /* 0x000fe4000f8e00ff */
[----:B------:R-:W-:Y:S02]  /*4fd0*/  UIMAD.WIDE.U32 UR6, UR57, UR52, URZ ;  /* 0x00000034390672a5 */ /* 0x000fe4000f8e00ff */
[----:B------:R-:W-:Y:S02]  /*4fe0*/  UISETP.NE.AND UP0, UPT, UR54, 0x1, UPT ;  /* 0x000000013600788c */ /* 0x000fe4000bf05270 */
[----:B------:R-:W-:Y:S02]  /*4ff0*/  UIMAD.WIDE.U32 UR8, UR37, UR55, URZ ;  /* 0x00000037250872a5 */ /* 0x000fe4000f8e00ff */
[----:B------:R-:W-:Y:S02]  /*5000*/  UIMAD.WIDE.U32 UR10, UR38, UR52, URZ ;  /* 0x00000034260a72a5 */ /* 0x000fe4000f8e00ff */
[----:B------:R-:W-:Y:S02]  /*5010*/  UISETP.NE.AND UP1, UPT, UR43, 0x1, UPT ;  /* 0x000000012b00788c */ /* 0x000fe4000bf25270 */
[----:B------:R-:W-:Y:S01]  /*5020*/  UISETP.NE.AND UP2, UPT, UR42, 0x1, UPT ;  /* 0x000000012a00788c */ /* 0x000fe2000bf45270 */
[----:B------:R-:W-:Y:S02]  /*5030*/  UMOV UR4, UR5 ;  /* 0x0000000500047c82 */ /* 0x000fe40008000000 */
[----:B--2---:R-:W-:Y:S03]  /*5040*/  USHF.R.U32.HI UR5, URZ, UR12, UR4 ;  /* 0x0000000cff057299 */ /* 0x004fe60008011604 */
[----:B------:R-:W-:Y:S02]  /*5050*/  UMOV UR4, UR7 ;  /* 0x0000000700047c82 */ /* 0x000fe40008000000 */
[----:B------:R-:W-:Y:S02]  /*5060*/  USHF.R.U32.HI UR7, URZ, UR53, UR4 ;  /* 0x00000035ff077299 */ /* 0x000fe40008011604 */
[----:B------:R-:W-:Y:S02]  /*5070*/  USEL UR4, UR56, UR5, !UP0 ;  /* 0x0000000538047287 */ /* 0x000fe4000c000000 */
[----:B------:R-:W-:Y:S01]  /*5080*/  USEL UR7, UR57, UR7, !UP1 ;  /* 0x0000000739077287 */ /* 0x000fe2000c800000 */
[----:B------:R-:W-:Y:S01]  /*5090*/  UMOV UR5, UR9 ;  /* 0x0000000900057c82 */ /* 0x000fe20008000000 */
[----:B------:R-:W-:Y:S02]  /*50a0*/  UIMAD.WIDE.U32 UR8, UR4, UR40, URZ ;  /* 0x00000028040872a5 */ /* 0x000fe4000f8e00ff */
[----:B------:R-:W-:Y:S03]  /*50b0*/  USHF.R.U32.HI UR6, URZ, UR12, UR5 ;  /* 0x0000000cff067299 */ /* 0x000fe60008011605 */
[----:B------:R-:W-:Y:S01]  /*50c0*/  UMOV UR5, UR11 ;  /* 0x0000000b00057c82 */ /* 0x000fe20008000000 */
[----:B------:R-:W-:Y:S02]  /*50d0*/  UIMAD.WIDE.U32 UR10, UR7, UR40, URZ ;  /* 0x00000028070a72a5 */ /* 0x000fe4000f8e00ff */
[----:B------:R-:W-:Y:S02]  /*50e0*/  USHF.R.U32.HI UR12, URZ, UR53, UR5 ;  /* 0x00000035ff0c7299 */ /* 0x000fe40008011605 */
[----:B------:R-:W-:Y:S01]  /*50f0*/  USEL UR6, UR37, UR6, !UP0 ;  /* 0x0000000625067287 */ /* 0x000fe2000c000000 */
[----:B------:R-:W-:Y:S02]  /*5100*/  UMOV UR5, UR9 ;  /* 0x0000000900057c82 */ /* 0x000fe40008000000 */
[----:B------:R-:W-:Y:S01]  /*5110*/  UMOV UR10, UR11 ;  /* 0x0000000b000a7c82 */ /* 0x000fe20008000000 */
[----:B------:R-:W-:Y:S02]  /*5120*/  @UP2 USHF.R.U32.HI UR4, URZ, UR41, UR5 ;  /* 0x00000029ff042299 */ /* 0x000fe40008011605 */
[----:B------:R-:W-:Y:S02]  /*5130*/  @UP2 USHF.R.U32.HI UR7, URZ, UR41, UR10 ;  /* 0x00000029ff072299 */ /* 0x000fe4000801160a */
[----:B------:R-:W-:Y:S02]  /*5140*/  UIMAD UR4, UR42, UR4, URZ ;  /* 0x000000042a0472a4 */ /* 0x000fe4000f8e02ff */
[----:B------:R-:W-:Y:S02]  /*5150*/  UIMAD.WIDE.U32 UR10, UR6, UR40, URZ ;  /* 0x00000028060a72a5 */ /* 0x000fe4000f8e00ff */
[----:B------:R-:W-:Y:S02]  /*5160*/  USEL UR5, UR38, UR12, !UP1 ;  /* 0x0000000c26057287 */ /* 0x000fe4000c800000 */
[----:B------:R-:W-:Y:S02]  /*5170*/  UIMAD UR8, UR42, UR7, URZ ;  /* 0x000000072a0872a4 */ /* 0x000fe4000f8e02ff */
[----:B------:R-:W-:Y:S03]  /*5180*/  UISETP.GE.AND UP0, UPT, UR6, UR4, UPT ;  /* 0x000000040600728c */ /* 0x000fe6000bf06270 */
[----:B------:R-:W-:Y:S01]  /*5190*/  UMOV UR4, UR11 ;  /* 0x0000000b00047c82 */ /* 0x000fe20008000000 */
[----:B------:R-:W-:Y:S02]  /*51a0*/  UISETP.GE.OR UP0, UPT, UR5, UR8, UP0 ;  /* 0x000000080500728c */ /* 0x000fe40008706670 */
[----:B------:R-:W-:Y:S02]  /*51b0*/  USHF.R.U32.HI UR4, URZ, UR41, UR4 ;  /* 0x00000029ff047299 */ /* 0x000fe40008011604 */
[----:B------:R-:W-:Y:S02]  /*51c0*/  UIMAD.WIDE.U32 UR8, UR5, UR40, URZ ;  /* 0x00000028050872a5 */ /* 0x000fe4000f8e00ff */
[----:B------:R-:W-:Y:S02]  /*51d0*/  USEL UR11, UR6, UR4, !UP2 ;  /* 0x00000004060b7287 */ /* 0x000fe4000d000000 */
[----:B------:R-:W-:Y:S02]  /*51e0*/  UIADD3 UR8, UPT, UPT, -UR5, URZ, URZ ;  /* 0x000000ff05087290 */ /* 0x000fe4000fffe1ff */
[----:B------:R-:W-:Y:S01]  /*51f0*/  UIADD3 UR10, UPT, UPT, -UR11, URZ, URZ ;  /* 0x000000ff0b0a7290 */ /* 0x000fe2000fffe1ff */
[----:B------:R-:W-:Y:S01]  /*5200*/  @!UP0 UMOV UR4, UR9 ;  /* 0x0000000900048c82 */ /* 0x000fe20008000000 */
[----:B------:R-:W-:Y:S02]  /*5210*/  UIADD3 UR9, UPT, UPT, -UR6, URZ, URZ ;  /* 0x000000ff06097290 */ /* 0x000fe4000fffe1ff */
[----:B------:R-:W-:Y:S02]  /*5220*/  @!UP0 USHF.R.U32.HI UR4, URZ, UR41, UR4 ;  /* 0x00000029ff048299 */ /* 0x000fe40008011604 */
[----:B------:R-:W-:Y:S02]  /*5230*/  UIMAD UR10, UR42, UR10, UR6 ;  /* 0x0000000a2a0a72a4 */ /* 0x000fe4000f8e0206 */
[----:B------:R-:W-:Y:S04]  /*5240*/  @!UP0 USEL UR4, UR5, UR4, !UP2 ;  /* 0x0000000405048287 */ /* 0x000fe8000d000000 */
[----:B------:R-:W-:Y:S02]  /*5250*/  @!UP0 UIMAD UR10, UR7, UR10, UR4 ;  /* 0x0000000a070a82a4 */ /* 0x000fe4000f8e0204 */
[----:B------:R-:W-:Y:S02]  /*5260*/  @!UP0 UIADD3 UR11, UPT, UPT, UR11, -UR4, URZ ;  /* 0x800000040b0b8290 */ /* 0x000fe4000fffe0ff */
[----:B------:R-:W-:Y:S02]  /*5270*/  UIMAD UR7, UR43, UR8, UR38 ;  /* 0x000000082b0772a4 */ /* 0x000fe4000f8e0226 */
[----:B------:R-:W-:Y:S02]  /*5280*/  @!UP0 UIMAD UR6, UR11, UR42, UR5 ;  /* 0x0000002a0b0682a4 */ /* 0x000fe4000f8e0205 */
[----:B------:R-:W-:Y:S01]  /*5290*/  UIMAD UR4, UR54, UR9, UR37 ;  /* 0x00000009360472a4 */ /* 0x000fe2000f8e0225 */
[----:B------:R-:W-:Y:S02]  /*52a0*/  @!UP0 UMOV UR5, UR10 ;  /* 0x0000000a00058c82 */ /* 0x000fe40008000000 */
[----:B------:R-:W-:Y:S02]  /*52b0*/  UIMAD UR38, UR5, UR43, UR7 ;  /* 0x0000002b052672a4 */ /* 0x000fe4000f8e0207 */
[----:B------:R-:W-:Y:S11]  /*52c0*/  UIMAD UR37, UR6, UR54, UR4 ;  /* 0x00000036062572a4 */ /* 0x000ff6000f8e0204 */
[----:B------:R-:W-:Y:S01]  /*52d0*/  @!UPT UIADD3 URZ, UPT, UPT, URZ, URZ, URZ ;  /* 0x000000fffffff290 */ /* 0x000fe2000fffe0ff */
.L_x_87:
[----:B------:R-:W-:Y:S01]  /*52e0*/  UISETP.NE.AND UP0, UPT, UR39, 0x1, UPT ;  /* 0x000000012700788c */ /* 0x000fe2000bf05270 */
[----:B------:R-:W-:Y:S01]  /*52f0*/  IADD3 R87, PT, PT, R87, 0x1, RZ ;  /* 0x0000000157577810 */ /* 0x000fe20007ffe0ff */
[----:B------:R-:W-:Y:S02]  /*5300*/  USHF.L.U32 UR50, UR20, 0x6, URZ ;  /* 0x0000000614327899 */ /* 0x000fe400080006ff */
[----:B------:R-:W-:Y:S07]  /*5310*/  USHF.L.U32 UR49, UR30, 0x7, URZ ;  /* 0x000000071e317899 */ /* 0x000fee00080006ff */
[----:B------:R-:W2:Y:S01]  /*5320*/  @!UP0 LDCU.128 UR12, c[0x0][0xb10] ;  /* 0x00016200ff0c87ac */ /* 0x000ea20008000c00 */
[----:B------:R-:W3:Y:S01]  /*5330*/  @!UP0 LDCU UR5, c[0x0][0xb0c] ;  /* 0x00016180ff0587ac */ /* 0x000ee20008000800 */
[----:B------:R-:W4:Y:S01]  /*5340*/  @!UP0 LDCU UR10, c[0x0][0xb20] ;  /* 0x00016400ff0a87ac */ /* 0x000f220008000800 */
[----:B--2---:R-:W-:Y:S02]  /*5350*/  UIMAD.WIDE.U32 UR8, UR38, UR12, URZ ;  /* 0x0000000c260872a5 */ /* 0x004fe4000f8e00ff */
[----:B------:R-:W-:Y:S02]  /*5360*/  UIMAD.WIDE.U32 UR6, UR37, UR15, URZ ;  /* 0x0000000f250672a5 */ /* 0x000fe4000f8e00ff */
[----:B------:R-:W-:Y:S03]  /*5370*/  @!UP0 UISETP.NE.AND UP1, UPT, UR14, 0x1, UPT ;  /* 0x000000010e00888c */ /* 0x000fe6000bf25270 */
[----:B------:R-:W-:Y:S01]  /*5380*/  @!UP0 UMOV UR4, UR9 ;  /* 0x0000000900048c82 */ /* 0x000fe20008000000 */
[----:B---3--:R-:W-:Y:S02]  /*5390*/  @!UP0 UISETP.NE.AND UP2, UPT, UR5, 0x1, UPT ;  /* 0x000000010500888c */ /* 0x008fe4000bf45270 */
[----:B------:R-:W-:Y:S01]  /*53a0*/  @!UP0 USHF.R.U32.HI UR4, URZ, UR13, UR4 ;  /* 0x0000000dff048299 */ /* 0x000fe20008011604 */
[----:B------:R-:W-:Y:S02]  /*53b0*/  @!UP0 UMOV UR6, UR7 ;  /* 0x0000000700068c82 */ /* 0x000fe40008000000 */
[----:B----4-:R-:W-:Y:S02]  /*53c0*/  @!UP0 USHF.R.U32.HI UR6, URZ, UR10, UR6 ;  /* 0x0000000aff068299 */ /* 0x010fe40008011606 */
[----:B------:R-:W-:Y:S02]  /*53d0*/  @!UP0 USEL UR7, UR38, UR4, !UP2 ;  /* 0x0000000426078287 */ /* 0x000fe4000d000000 */
[----:B------:R-:W-:Y:S04]  /*53e0*/  @!UP0 USEL UR6, UR37, UR6, !UP1 ;  /* 0x0000000625068287 */ /* 0x000fe8000c800000 */
[----:B------:R-:W-:Y:S02]  /*53f0*/  @!UP0 UIADD3 UR4, UPT, UPT, -UR7, UR6, URZ ;  /* 0x0000000607048290 */ /* 0x000fe4000fffe1ff */
[----:B------:R-:W-:Y:S02]  /*5400*/  @!UP0 UIADD3 UR6, UPT, UPT, UR7, -UR6, URZ ;  /* 0x8000000607068290 */ /* 0x000fe4000fffe0ff */
[----:B------:R-:W-:Y:S02]  /*5410*/  @!UP0 UIMAD UR38, UR4, UR5, UR38 ;  /* 0x00000005042682a4 */ /* 0x000fe4000f8e0226 */
[----:B------:R-:W-:Y:S02]  /*5420*/  @!UP0 UIMAD UR37, UR6, UR14, UR37 ;  /* 0x0000000e062582a4 */ /* 0x000fe4000f8e0225 */
[----:B------:R-:W-:Y:S09]  /*5430*/  ULOP3.LUT UP0, URZ, UR63, 0x1b0, URZ, 0xc0, !UPT ;  /* 0x000001b03fff7892 */ /* 0x000ff2000f80c0ff */
[----:B------:R-:W-:Y:S05]  /*5440*/  BRA.U !UP0, `(.L_x_88) ;  /* 0x0000000108407547 */ /* 0x000fea000b800000 */
[----:B------:R-:W2:Y:S01]  /*5450*/  LDCU.64 UR8, c[0x4][0x80] ;  /* 0x01001000ff0877ac */ /* 0x000ea20008000a00 */
[----:B------:R-:W-:Y:S01]  /*5460*/  MOV R3, 0x0 ;  /* 0x0000000000037802 */ /* 0x000fe20000000f00 */
[----:B------:R-:W-:Y:S02]  /*5470*/  HFMA2 R12, -RZ, RZ, 0, 5.9604644775390625e-08 ;  /* 0x00000001ff0c7431 */ /* 0x000fe400000001ff */
[----:B------:R-:W-:Y:S02]  /*5480*/  IMAD.MOV.U32 R8, RZ, RZ, 0x70 ;  /* 0x00000070ff087424 */ /* 0x000fe400078e00ff */
[----:B------:R-:W-:Y:S01]  /*5490*/  IMAD.MOV.U32 R13, RZ, RZ, RZ ;  /* 0x000000ffff0d7224 */ /* 0x000fe200078e00ff */
[----:B------:R-:W3:Y:S01]  /*54a0*/  LDCU.64 UR6, c[0x4][0x88] ;  /* 0x01001100ff0677ac */ /* 0x000ee20008000a00 */
[----:B------:R-:W4:Y:S01]  /*54b0*/  LDC.64 R2, c[0x4][R3] ;  /* 0x0100000003027b82 */ /* 0x000f220000000a00 */
[----:B------:R-:W1:Y:S01]  /*54c0*/  LDCU.64 UR4, c[0x4][0x8] ;  /* 0x01000100ff0477ac */ /* 0x000e620008000a00 */
[----:B--2---:R-:W-:Y:S01]  /*54d0*/  MOV R5, UR9 ;  /* 0x0000000900057c02 */ /* 0x004fe20008000f00 */
[----:B------:R-:W-:Y:S01]  /*54e0*/  IMAD.U32 R4, RZ, RZ, UR8 ;  /* 0x00000008ff047e24 */ /* 0x000fe2000f8e00ff */
[----:B---3--:R-:W-:Y:S01]  /*54f0*/  MOV R7, UR7 ;  /* 0x0000000700077c02 */ /* 0x008fe20008000f00 */
[----:B------:R-:W-:Y:S01]  /*5500*/  IMAD.U32 R6, RZ, RZ, UR6 ;  /* 0x00000006ff067e24 */ /* 0x000fe2000f8e00ff */
[----:B-1----:R-:W-:Y:S01]  /*5510*/  MOV R11, UR5 ;  /* 0x00000005000b7c02 */ /* 0x002fe20008000f00 */
[----:B------:R-:W-:Y:S02]  /*5520*/  IMAD.U32 R10, RZ, RZ, UR4 ;  /* 0x00000004ff0a7e24 */ /* 0x000fe4000f8e00ff */
[----:B------:R-:W-:Y:S07]  /*5530*/  LEPC R20, `(.L_x_88) ;  /* 0x000000001014794e */ /* 0x000fee0000000000 */
[----:B----45:R-:W-:Y:S05]  /*5540*/  CALL.ABS.NOINC R2 ;  /* 0x0000000002007343 */ /* 0x030fea0003c00000 */
.L_x_88:
[----:B------:R-:W-:Y:S01]  /*5550*/  LOP3.LUT P0, RZ, R94, 0x1b0, RZ, 0xc0, !PT ;  /* 0x000001b05eff7812 */ /* 0x000fe2000780c0ff */
[----:B------:R-:W-:Y:S11]  /*5560*/  BSSY.RECONVERGENT B6, `(.L_x_89) ;  /* 0x0000013000067945 */ /* 0x000ff60003800200 */
[----:B------:R-:W-:Y:S01]  /*5570*/  @!UPT UIADD3 URZ, UPT, UPT, URZ, URZ, URZ ;  /* 0x000000fffffff290 */ /* 0x000fe2000fffe0ff */
[----:B------:R-:W-:Y:S05]  /*5580*/  @!P0 BRA `(.L_x_90) ;  /* 0x0000000000408947 */ /* 0x000fea0003800000 */
        /* <DEDUP_REMOVED lines=16> */
.L_x_90:
[----:B------:R-:W-:Y:S05]  /*5690*/  BSYNC.RECONVERGENT B6 ;  /* 0x0000000000067941 */ /* 0x000fea0003800200 */
.L_x_89:
[----:B------:R-:W-:Y:S01]  /*56a0*/  R2UR UR4, R86 ;  /* 0x00000000560472ca */ /* 0x000fe200000e0000 */
[----:B------:R-:W-:Y:S01]  /*56b0*/  UISETP.NE.U32.AND UP0, UPT, UR60, URZ, UPT ;  /* 0x000000ff3c00728c */ /* 0x000fe2000bf05070 */
[----:B------:R-:W-:Y:S02]  /*56c0*/  ISETP.NE.U32.AND P4, PT, R82, RZ, PT ;  /* 0x000000ff5200720c */ /* 0x000fe40003f85070 */
[----:B------:R-:W-:Y:S01]  /*56d0*/  ISETP.NE.U32.AND P2, PT, RZ, UR46, PT ;  /* 0x0000002eff007c0c */ /* 0x000fe2000bf45070 */
[----:B------:R-:W-:Y:S01]  /*56e0*/  UISETP.NE.AND.EX UP1, UPT, UR61, URZ, UPT, UP0 ;  /* 0x000000ff3d00728c */ /* 0x000fe2000bf25300 */
[----:B------:R-:W-:Y:S01]  /*56f0*/  ISETP.NE.AND.EX P4, PT, R83, RZ, PT, P4 ;  /* 0x000000ff5300720c */ /* 0x000fe20003f85340 */
[----:B------:R-:W-:Y:S01]  /*5700*/  UPLOP3.LUT UP0, UPT, UPT, UPT, UPT, 0x40, 0x4 ;  /* 0x000000000004789c */ /* 0x000fe20003f0e870 */
[----:B------:R-:W-:Y:S05]  /*5710*/  ISETP.NE.AND.EX P2, PT, RZ, UR47, PT, P2 ;  /* 0x0000002fff007c0c */ /* 0x000fea000bf45320 */
[----:B------:R-:W-:Y:S06]  /*5720*/  UISETP.NE.AND UP2, UPT, UR4, URZ, UPT ;  /* 0x000000ff0400728c */ /* 0x000fec000bf45270 */
[----:B------:R-:W-:Y:S05]  /*5730*/  PLOP3.LUT P1, PT, PT, PT, UP2, 0x80, 0x8 ;  /* 0x000000000008781c */ /* 0x000fea0003f2f028 */
[----:B------:R-:W-:Y:S06]  /*5740*/  @UP2 UPLOP3.LUT UP0, UPT, UPT, UPT, UP1, 0x80, 0x8 ;  /* 0x000000000008289c */ /* 0x000fec0003f0f010 */
[----:B------:R-:W-:Y:S01]  /*5750*/  PLOP3.LUT P0, PT, PT, PT, UP0, 0x80, 0x8 ;  /* 0x000000000008781c */ /* 0x000fe20003f0f008 */
[----:B------:R-:W-:Y:S01]  /*5760*/  @!UPT UIADD3 URZ, UPT, UPT, URZ, URZ, URZ ;  /* 0x000000fffffff290 */ /* 0x000fe2000fffe0ff */
[----:B------:R-:W-:Y:S11]  /*5770*/  BRA.U !UP1, `(.L_x_91) ;  /* 0x00000001093c7547 */ /* 0x000ff6000b800000 */
[----:B------:R-:W-:Y:S01]  /*5780*/  UISETP.NE.U32.AND UP0, UPT, UR46, URZ, UPT ;  /* 0x000000ff2e00728c */ /* 0x000fe2000bf05070 */
[----:B-1----:R-:W-:Y:S01]  /*5790*/  HFMA2 R0, -RZ, RZ, 0, 5.9604644775390625e-08 ;  /* 0x00000001ff007431 */ /* 0x002fe200000001ff */
[----:B------:R-:W1:Y:S01]  /*57a0*/  LDCU.64 UR8, c[0x0][0x358] ;  /* 0x00006b00ff0877ac */ /* 0x000e620008000a00 */
[----:B------:R-:W-:Y:S01]  /*57b0*/  IMAD.MOV.U32 R84, RZ, RZ, 0x1 ;  /* 0x00000001ff547424 */ /* 0x000fe200078e00ff */
[----:B------:R-:W-:Y:S06]  /*57c0*/  UISETP.NE.AND.EX UP0, UPT, UR47, URZ, UPT, UP0 ;  /* 0x000000ff2f00728c */ /* 0x000fec000bf05300 */
        /* <DEDUP_REMOVED lines=9> */
[----:B--23--:R-:W-:Y:S02]  /*5860*/  @!P3 IMAD.U32 R41, RZ, RZ, UR4 ;  /* 0x00000004ff29be24 */ /* 0x00cfe4000f8e00ff */
.L_x_91:
[----:B------:R-:W-:Y:S05]  /*5870*/  @!P4 BRA `(.L_x_92) ;  /* 0x000000000024c947 */ /* 0x000fea0003800000 */
[----:B------:R-:W-:Y:S01]  /*5880*/  ISETP.NE.U32.AND P3, PT, R80, RZ, PT ;  /* 0x000000ff5000720c */ /* 0x000fe20003f65070 */
[----:B------:R-:W2:Y:S03]  /*5890*/  LDCU.64 UR4, c[0x0][0x358] ;  /* 0x00006b00ff0477ac */ /* 0x000ea60008000a00 */
[----:B------:R-:W-:Y:S11]  /*58a0*/  ISETP.NE.AND.EX P3, PT, R81, RZ, PT, P3 ;  /* 0x000000ff5100720c */ /* 0x000ff60003f65330 */
[----:B------:R-:W-:Y:S02]  /*58b0*/  @!UPT UIADD3 URZ, UPT, UPT, URZ, URZ, URZ ;  /* 0x000000fffffff290 */ /* 0x000fe4000fffe0ff */
[----:B------:R-:W3:Y:S01]  /*58c0*/  @P3 LDC.64 R2, c[0x0][0x8a8] ;  /* 0x00022a00ff023b82 */ /* 0x000ee20000000a00 */
[----:B-1----:R-:W-:Y:S04]  /*58d0*/  @P3 IMAD R0, R82, UR36, RZ ;  /* 0x0000002452003c24 */ /* 0x002fe8000f8e02ff */
[----:B---3--:R-:W-:Y:S05]  /*58e0*/  @P3 IMAD.WIDE R2, R0, 0x4, R2 ;  /* 0x0000000400023825 */ /* 0x008fea00078e0202 */
[----:B--2--5:R2:W5:Y:S02]  /*58f0*/  @P3 LDG.E R38, desc[UR4][R2.64] ;  /* 0x0000000402263981 */ /* 0x024564000c1e1900 */
[----:B--2---:R-:W3:Y:S02]  /*5900*/  @!P3 LDC R38, c[0x0][0x8a0] ;  /* 0x00022800ff26bb82 */ /* 0x004ee40000000800 */
.L_x_92:
[----:B-----5:R-:W-:Y:S01]  /*5910*/  FSETP.NEU.AND P4, PT, R41, RZ, PT ;  /* 0x000000ff2900720b */ /* 0x020fe20003f8d000 */
[----:B------:R-:W-:Y:S01]  /*5920*/  BSSY B1, `(.L_x_93) ;  /* 0x0000042000017945 */ /* 0x000fe20003800000 */
[----:B------:R-:W-:Y:S01]  /*5930*/  SEL R5, RZ, 0xffffffff, P2 ;  /* 0xffffffffff057807 */ /* 0x000fe20001000000 */
[----:B------:R-:W-:Y:S01]  /*5940*/  IMAD.MOV.U32 R102, RZ, RZ, 0x1 ;  /* 0x00000001ff667424 */ /* 0x000fe200078e00ff */
[----:B------:R-:W-:Y:S02]  /*5950*/  LOP3.LUT P3, RZ, R84, 0xff, RZ, 0xc0, !PT ;  /* 0x000000ff54ff7812 */ /* 0x000fe4000786c0ff */
[----:B------:R-:W-:Y:S02]  /*5960*/  CS2R R78, SRZ ;  /* 0x00000000004e7805 */ /* 0x000fe4000001ff00 */
[----:B------:R-:W-:Y:S02]  /*5970*/  @P1 SEL R4, RZ, 0xffffffff, P4 ;  /* 0xffffffffff041807 */ /* 0x000fe40002000000 */
[----:B------:R-:W-:Y:S02]  /*5980*/  CS2R R76, SRZ ;  /* 0x00000000004c7805 */ /* 0x000fe4000001ff00 */
[----:B------:R-:W-:Y:S02]  /*5990*/  LEA R2, R90, UR44, 0x3 ;  /* 0x0000002c5a027c11 */ /* 0x000fe4000f8e18ff */
[----:B------:R-:W-:Y:S02]  /*59a0*/  CS2R R74, SRZ ;  /* 0x00000000004a7805 */ /* 0x000fe4000001ff00 */
[----:B------:R-:W-:Y:S02]  /*59b0*/  @P0 SEL R4, R5, R4, !P3 ;  /* 0x0000000405040207 */ /* 0x000fe40005800000 */
[----:B------:R-:W-:Y:S02]  /*59c0*/  CS2R R72, SRZ ;  /* 0x0000000000487805 */ /* 0x000fe4000001ff00 */
[----:B------:R-:W-:Y:S02]  /*59d0*/  LEA R100, R36, UR44, 0x3 ;  /* 0x0000002c24647c11 */ /* 0x000fe4000f8e18ff */
[----:B------:R-:W-:Y:S02]  /*59e0*/  @P1 LOP3.LUT R4, R4, 0x1, RZ, 0xc0, !PT ;  /* 0x0000000104041812 */ /* 0x000fe400078ec0ff */
[----:B------:R-:W-:Y:S02]  /*59f0*/  SHF.L.U32 R3, R92, 0x1f, RZ ;  /* 0x0000001f5c037819 */ /* 0x000fe400000006ff */
[----:B------:R-:W-:Y:S02]  /*5a00*/  ISETP.NE.U32.OR P6, PT, R4, 0x1, !P1 ;  /* 0x000000010400780c */ /* 0x000fe40004fc5470 */
[----:B------:R-:W-:Y:S02]  /*5a10*/  PLOP3.LUT P2, PT, PT, PT, UP1, 0x80, 0x8 ;  /* 0x000000000008781c */ /* 0x000fe40003f4f018 */
[C---:B------:R-:W-:Y:S02]  /*5a20*/  LEA.HI R39, R36.reuse, R36, RZ, 0x1 ;  /* 0x0000002424277211 */ /* 0x040fe400078f08ff */
[----:B------:R-:W-:Y:S02]  /*5a30*/  SEL R4, RZ, 0xffffffff, P4 ;  /* 0xffffffffff047807 */ /* 0x000fe40002000000 */
[----:B------:R-:W-:Y:S01]  /*5a40*/  P2R R96, PR, RZ, 0x40 ;  /* 0x00000040ff607803 */ /* 0x000fe20000000000 */
[C---:B-1----:R-:W-:Y:S01]  /*5a50*/  IMAD.SHL.U32 R0, R39.reuse, 0x40, RZ ;  /* 0x0000004027007824 */ /* 0x042fe200078e00ff */
[----:B------:R-:W-:Y:S03]  /*5a60*/  LOP3.LUT R39, R39, 0xffe, RZ, 0xc0, !PT ;  /* 0x00000ffe27277812 */ /* 0x000fe600078ec0ff */
[----:B------:R-:W-:Y:S02]  /*5a70*/  @P6 SHF.L.U32 R7, R89, 0x1f, RZ ;  /* 0x0000001f59076819 */ /* 0x000fe400000006ff */
[----:B------:R-:W-:Y:S01]  /*5a80*/  @P2 SEL R4, R5, R4, !P3 ;  /* 0x0000000405042207 */ /* 0x000fe20005800000 */
[----:B------:R-:W-:Y:S01]  /*5a90*/  IMAD.IADD R39, R36, 0x1, -R39 ;  /* 0x0000000124277824 */ /* 0x000fe200078e0a27 */
[----:B------:R-:W1:Y:S01]  /*5aa0*/  @P6 SYNCS.PHASECHK.TRANS64.TRYWAIT P1, [R2+URZ+0x40], R7 ;  /* 0x00004007020065a7 */ /* 0x000e6200080211ff */
[----:B------:R-:W-:Y:S02]  /*5ab0*/  LOP3.LUT R0, R0, 0xffffff80, RZ, 0xc0, !PT ;  /* 0xffffff8000007812 */ /* 0x000fe400078ec0ff */
[----:B------:R-:W-:Y:S03]  /*5ac0*/  LOP3.LUT R4, R4, 0x1, RZ, 0xc0, !PT ;  /* 0x0000000104047812 */ /* 0x000fe600078ec0ff */
[----:B------:R-:W-:Y:S01]  /*5ad0*/  IMAD.IADD R0, R37, 0x1, R0 ;  /* 0x0000000125007824 */ /* 0x000fe200078e0200 */
[----:B------:R-:W-:Y:S03]  /*5ae0*/  ISETP.NE.U32.AND P5, PT, R4, 0x1, PT ;  /* 0x000000010400780c */ /* 0x000fe60003fa5070 */
[----:B------:R-:W-:Y:S01]  /*5af0*/  IMAD R39, R39, 0x100000, R0 ;  /* 0x0010000027277824 */ /* 0x000fe200078e0200 */
[----:B------:R-:W-:Y:S01]  /*5b00*/  P2R R103, PR, RZ, 0x20 ;  /* 0x00000020ff677803 */ /* 0x000fe20000000000 */
[----:B------:R2:W4:Y:S01]  /*5b10*/  SYNCS.PHASECHK.TRANS64.TRYWAIT P0, [R100+URZ+0x90], R3 ;  /* 0x00009003640075a7 */ /* 0x00052200080011ff */
[----:B-1----:R-:W-:Y:S01]  /*5b20*/  @P6 SEL R102, RZ, 0x1, !P1 ;  /* 0x00000001ff666807 */ /* 0x002fe20004800000 */
[----:B--2---:R-:W-:Y:S06]  /*5b30*/  @!P6 BRA `(.L_x_94) ;  /* 0x000000000080e947 */ /* 0x004fec0003800000 */
[----:B------:R-:W-:Y:S01]  /*5b40*/  @P5 IMAD R6, R90, 0x1000, R71 ;  /* 0x000010005a065824 */ /* 0x000fe200078e0247 */
[----:B------:R-:W1:Y:S01]  /*5b50*/  S2R R0, SR_CgaCtaId ;  /* 0x0000000000007919 */ /* 0x000e620000008800 */
[----:B------:R-:W-:Y:S01]  /*5b60*/  ISETP.NE.AND P1, PT, R102, RZ, PT ;  /* 0x000000ff6600720c */ /* 0x000fe20003f25270 */
[----:B------:R-:W-:Y:S01]  /*5b70*/  BSSY B0, `(.L_x_95) ;  /* 0x000000b000007945 */ /* 0x000fe20003800000 */
[----:B------:R-:W-:Y:S01]  /*5b80*/  @P5 VIADD R4, R6, UR44 ;  /* 0x0000002c06045c36 */ /* 0x000fe20008000000 */
[----:B------:R-:W-:Y:S02]  /*5b90*/  CS2R R74, SRZ ;  /* 0x00000000004a7805 */ /* 0x000fe4000001ff00 */
[----:B------:R-:W-:Y:S02]  /*5ba0*/  CS2R R72, SRZ ;  /* 0x0000000000487805 */ /* 0x000fe4000001ff00 */
[----:B------:R-:W-:Y:S01]  /*5bb0*/  CS2R R78, SRZ ;  /* 0x00000000004e7805 */ /* 0x000fe2000001ff00 */
[----:B------:R-:W-:Y:S01]  /*5bc0*/  @P5 IMAD R4, R93, -0x10, R4 ;  /* 0xfffffff05d045824 */ /* 0x000fe200078e0204 */
[----:B------:R-:W-:Y:S04]  /*5bd0*/  CS2R R76, SRZ ;  /* 0x00000000004c7805 */ /* 0x000fe8000001ff00 */
[----:B------:R-:W-:Y:S05]  /*5be0*/  @P1 BRA `(.L_x_96) ;  /* 0x00000000000c1947 */ /* 0x000fea0003800000 */
[----:B------:R-:W-:Y:S04]  /*5bf0*/  SHF.L.U32 R5, R89, 0x1f, RZ ;  /* 0x0000001f59057819 */ /* 0x000fe800000006ff */
[----:B------:R-:W2:Y:S02]  /*5c00*/  SYNCS.PHASECHK.TRANS64.TRYWAIT P1, [R2+URZ+0x40], R5 ;  /* 0x00004005020075a7 */ /* 0x000ea400080211ff */
[----:B--2---:R-:W-:Y:S05]  /*5c10*/  @!P1 BRA `(.L_x_97) ;  /* 0x0000002000f49947 */ /* 0x004fea0003800000 */
.L_x_96:
[----:B------:R-:W-:Y:S05]  /*5c20*/  BSYNC B0 ;  /* 0x0000000000007941 */ /* 0x000fea0003800000 */
.L_x_95:
[----:B------:R-:W-:Y:S01]  /*5c30*/  ISETP.NE.AND P1, PT, R103, RZ, PT ;  /* 0x000000ff6700720c */ /* 0x000fe20003f25270 */
[----:B--2---:R-:W-:Y:S02]  /*5c40*/  VIADD R5, R2, 0x50 ;  /* 0x0000005002057836 */ /* 0x004fe40000000000 */
[----:B------:R-:W-:Y:S03]  /*5c50*/  VIADD R90, R90, 0x1 ;  /* 0x000000015a5a7836 */ /* 0x000fe60000000000 */
[----:B-1----:R-:W-:Y:S07]  /*5c60*/  PRMT R0, R0, 0x654, R5 ;  /* 0x0000065400007816 */ /* 0x002fee0000000005 */
[----:B------:R1:W2:Y:S04]  /*5c70*/  @P1 LDS.128 R72, [R6+UR44+0x200] ;  /* 0x0002002c06481984 */ /* 0x0002a80008000c00 */
[----:B------:R1:W1:Y:S01]  /*5c80*/  @P1 LDS.128 R76, [R4+0x210] ;  /* 0x00021000044c1984 */ /* 0x0002620000000c00 */
[C---:B------:R-:W-:Y:S01]  /*5c90*/  ISETP.NE.AND P1, PT, R90.reuse, 0x2, PT ;  /* 0x000000025a00780c */ /* 0x040fe20003f25270 */
[----:B------:R-:W-:Y:S01]  /*5ca0*/  @!PT LDS RZ, [RZ] ;  /* 0x00000000fffff984 */ /* 0x000fe20000000800 */
[----:B------:R-:W-:Y:S01]  /*5cb0*/  @!PT LDS RZ, [RZ] ;  /* 0x00000000fffff984 */ /* 0x000fe20000000800 */
[----:B------:R-:W-:Y:S01]  /*5cc0*/  @!PT LDS RZ, [RZ] ;  /* 0x00000000fffff984 */ /* 0x000fe20000000800 */
[----:B------:R-:W-:Y:S01]  /*5cd0*/  @!PT LDS RZ, [RZ] ;  /* 0x00000000fffff984 */ /* 0x000fe20000000800 */
[----:B------:R5:W-:Y:S06]  /*5ce0*/  MEMBAR.ALL.CTA ;  /* 0x0000000000007992 */ /* 0x000bec0000008000 */
[----:B-----5:R-:W5:Y:S01]  /*5cf0*/  FENCE.VIEW.ASYNC.S ;  /* 0x00000000000073c6 */ /* 0x020f620000000000 */
[----:B------:R-:W-:Y:S01]  /*5d00*/  SEL R90, R90, RZ, P1 ;  /* 0x000000ff5a5a7207 */ /* 0x000fe20000800000 */
[----:B-----5:R5:W-:Y:S02]  /*5d10*/  SYNCS.ARRIVE.TRANS64.RED.A1T0 RZ, [R0+URZ], RZ ;  /* 0x000000ff00ff79a7 */ /* 0x020be400081004ff */
[----:B-----5:R-:W-:Y:S04]  /*5d20*/  SEL R0, RZ, 0x1, P1 ;  /* 0x00000001ff007807 */ /* 0x020fe80000800000 */
[----:B--2---:R-:W-:Y:S02]  /*5d30*/  LOP3.LUT R89, R89, R0, RZ, 0x3c, !PT ;  /* 0x0000000059597212 */ /* 0x004fe400078e3cff */
.L_x_94:
[----:B------:R-:W-:Y:S05]  /*5d40*/  BSYNC B1 ;  /* 0x0000000000017941 */ /* 0x000fea0003800000 */
.L_x_93:
[----:B------:R-:W-:Y:S04]  /*5d50*/  SHF.R.U32.HI R0, RZ, 0x15, R39 ;  /* 0x00000015ff007819 */ /* 0x000fe80000011627 */
[----:B------:R-:W-:Y:S01]  /*5d60*/  LOP3.LUT P1, RZ, R0, 0x3, R85, 0x48, !PT ;  /* 0x0000000300ff7812 */ /* 0x000fe20007824855 */
[----:B------:R-:W-:Y:S01]  /*5d70*/  @!UPT UIADD3 URZ, UPT, UPT, URZ, URZ, URZ ;  /* 0x000000fffffff290 */ /* 0x000fe2000fffe0ff */
[----:B----4-:R-:W-:Y:S11]  /*5d80*/  @P0 BRA `(.L_x_98) ;  /* 0x0000000000080947 */ /* 0x010ff60003800000 */
[----:B------:R-:W2:Y:S02]  /*5d90*/  SYNCS.PHASECHK.TRANS64.TRYWAIT P0, [R100+URZ+0x90], R3 ;  /* 0x00009003640075a7 */ /* 0x000ea400080011ff */
[----:B--2---:R-:W-:Y:S05]  /*5da0*/  @!P0 BRA `(.L_x_99) ;  /* 0x0000002000a48947 */ /* 0x004fea0003800000 */
.L_x_98:
[----:B------:R-:W-:Y:S05]  /*5db0*/  @!P1 BRA `(.L_x_100) ;  /* 0x0000000000409947 */ /* 0x000fea0003800000 */
[----:B------:R-:W4:Y:S01]  /*5dc0*/  LDCU.64 UR8, c[0x4][0x70] ;  /* 0x01000e00ff0877ac */ /* 0x000f220008000a00 */
[----:B--2---:R-:W-:Y:S01]  /*5dd0*/  MOV R3, 0x0 ;  /* 0x0000000000037802 */ /* 0x004fe20000000f00 */
[----:B------:R-:W-:Y:S02]  /*5de0*/  HFMA2 R12, -RZ, RZ, 0, 5.9604644775390625e-08 ;  /* 0x00000001ff0c7431 */ /* 0x000fe400000001ff */
[----:B------:R-:W-:Y:S02]  /*5df0*/  IMAD.MOV.U32 R8, RZ, RZ, 0x192 ;  /* 0x00000192ff087424 */ /* 0x000fe400078e00ff */
[----:B------:R-:W-:Y:S01]  /*5e00*/  IMAD.MOV.U32 R13, RZ, RZ, RZ ;  /* 0x000000ffff0d7224 */ /* 0x000fe200078e00ff */
[----:B------:R-:W2:Y:S01]  /*5e10*/  LDCU.64 UR6, c[0x4][0x78] ;  /* 0x01000f00ff0677ac */ /* 0x000ea20008000a00 */
[----:B------:R-:W3:Y:S01]  /*5e20*/  LDC.64 R2, c[0x4][R3] ;  /* 0x0100000003027b82 */ /* 0x000ee20000000a00 */
[----:B------:R-:W5:Y:S01]  /*5e30*/  LDCU.64 UR4, c[0x4][0x10] ;  /* 0x01000200ff0477ac */ /* 0x000f620008000a00 */
[----:B----4-:R-:W-:Y:S01]  /*5e40*/  MOV R5, UR9 ;  /* 0x0000000900057c02 */ /* 0x010fe20008000f00 */
[----:B-1----:R-:W-:Y:S01]  /*5e50*/  IMAD.U32 R4, RZ, RZ, UR8 ;  /* 0x00000008ff047e24 */ /* 0x002fe2000f8e00ff */
[----:B--2---:R-:W-:Y:S01]  /*5e60*/  MOV R7, UR7 ;  /* 0x0000000700077c02 */ /* 0x004fe20008000f00 */
[----:B------:R-:W-:Y:S01]  /*5e70*/  IMAD.U32 R6, RZ, RZ, UR6 ;  /* 0x00000006ff067e24 */ /* 0x000fe2000f8e00ff */
[----:B-----5:R-:W-:Y:S01]  /*5e80*/  MOV R11, UR5 ;  /* 0x00000005000b7c02 */ /* 0x020fe20008000f00 */
[----:B------:R-:W-:Y:S02]  /*5e90*/  IMAD.U32 R10, RZ, RZ, UR4 ;  /* 0x00000004ff0a7e24 */ /* 0x000fe4000f8e00ff */
[----:B------:R-:W-:Y:S07]  /*5ea0*/  LEPC R20, `(.L_x_100) ;  /* 0x000000001014794e */ /* 0x000fee0000000000 */
[----:B---3--:R-:W-:Y:S05]  /*5eb0*/  CALL.ABS.NOINC R2 ;  /* 0x0000000002007343 */ /* 0x008fea0003c00000 */
.L_x_100:
[-C--:B------:R-:W-:Y:S01]  /*5ec0*/  F2FP.F16.E4M3.UNPACK_B R42, R72.reuse ;  /* 0x00000048ff2a723e */ /* 0x080fe200020006ff */
[----:B------:R-:W-:Y:S05]  /*5ed0*/  WARPSYNC.ALL ;  /* 0x0000000000007948 */ /* 0x000fea0003800000 */
[----:B------:R-:W-:Y:S01]  /*5ee0*/  R2UR UR4, R39 ;  /* 0x00000000270472ca */ /* 0x000fe200000e0000 */
[--C-:B------:R-:W-:Y:S01]  /*5ef0*/  HADD2.F32 R40, -RZ, R42.reuse.H0_H0 ;  /* 0x2000002aff287230 */ /* 0x100fe20000004100 */
[----:B------:R-:W-:Y:S01]  /*5f00*/  F2FP.F16.E4M3.UNPACK_B R43, R72.H1 ;  /* 0x00000048ff2b723e */ /* 0x000fe200030006ff */
[----:B------:R-:W-:Y:S01]  /*5f10*/  HADD2.F32 R42, -RZ, R42.H1_H1 ;  /* 0x3000002aff2a7230 */ /* 0x000fe20000004100 */
[-C--:B------:R-:W-:Y:S01]  /*5f20*/  F2FP.F16.E4M3.UNPACK_B R45, R73.reuse ;  /* 0x00000049ff2d723e */ /* 0x080fe200020006ff */
[----:B------:R-:W-:Y:S01]  /*5f30*/  BSSY.RECONVERGENT B0, `(.L_x_101) ;  /* 0x0000099000007945 */ /* 0x000fe20003800200 */
[----:B------:R-:W-:Y:S01]  /*5f40*/  F2FP.F16.E4M3.UNPACK_B R47, R73.H1 ;  /* 0x00000049ff2f723e */ /* 0x000fe200030006ff */
[--C-:B------:R-:W-:Y:S01]  /*5f50*/  HADD2.F32 R44, -RZ, R43.reuse.H0_H0 ;  /* 0x2000002bff2c7230 */ /* 0x100fe20000004100 */
[-C--:B------:R-:W-:Y:S01]  /*5f60*/  F2FP.F16.E4M3.UNPACK_B R49, R74.reuse ;  /* 0x0000004aff31723e */ /* 0x080fe200020006ff */
[----:B------:R-:W-:Y:S01]  /*5f70*/  HADD2.F32 R46, -RZ, R43.H1_H1 ;  /* 0x3000002bff2e7230 */ /* 0x000fe20000004100 */
[----:B------:R-:W-:Y:S01]  /*5f80*/  F2FP.F16.E4M3.UNPACK_B R51, R74.H1 ;  /* 0x0000004aff33723e */ /* 0x000fe200030006ff */
[--C-:B------:R-:W-:Y:S01]  /*5f90*/  HADD2.F32 R43, -RZ, R45.reuse.H0_H0 ;  /* 0x2000002dff2b7230 */ /* 0x100fe20000004100 */
[-C--:B------:R-:W-:Y:S01]  /*5fa0*/  F2FP.F16.E4M3.UNPACK_B R53, R75.reuse ;  /* 0x0000004bff35723e */ /* 0x080fe200020006ff */
[----:B-1----:R-:W-:Y:S01]  /*5fb0*/  LDTM.16dp32bit_t0_t15.x32 R4, tmem[UR4] ;  /* 0x00000004000479ee */ /* 0x002fe20008a80000 */
[----:B------:R-:W3:Y:S01]  /*5fc0*/  LDTM.16dp32bit_t16_t31.x32 R4, tmem[UR4+0x20] ;  /* 0x00002004000479ee */ /* 0x000ee20008aa0000 */
[----:B------:R-:W-:Y:S01]  /*5fd0*/  ISETP.NE.AND P6, PT, R96, RZ, PT ;  /* 0x000000ff6000720c */ /* 0x000fe20003fc5270 */
[----:B------:R-:W-:Y:S01]  /*5fe0*/  HADD2.F32 R48, -RZ, R45.H1_H1 ;  /* 0x3000002dff307230 */ /* 0x000fe20000004100 */
[----:B------:R-:W-:Y:S01]  /*5ff0*/  IADD3 R109, PT, PT, R71, UR44, RZ ;  /* 0x0000002c476d7c10 */ /* 0x000fe2000fffe0ff */
[----:B------:R-:W-:Y:S01]  /*6000*/  HADD2.F32 R52, -RZ, R49.H1_H1 ;  /* 0x30000031ff347230 */ /* 0x000fe20000004100 */
[----:B------:R-:W-:Y:S01]  /*6010*/  SHF.L.U32 R108, R88, 0x4, RZ ;  /* 0x00000004586c7819 */ /* 0x000fe200000006ff */
[----:B------:R-:W-:Y:S01]  /*6020*/  HADD2.F32 R56, -RZ, R53.H1_H1 ;  /* 0x30000035ff387230 */ /* 0x000fe20000004100 */
[----:B------:R-:W-:Y:S01]  /*6030*/  F2FP.F16.E4M3.UNPACK_B R55, R75.H1 ;  /* 0x0000004bff37723e */ /* 0x000fe200030006ff */
[--C-:B------:R-:W-:Y:S01]  /*6040*/  HADD2.F32 R45, -RZ, R47.reuse.H0_H0 ;  /* 0x2000002fff2d7230 */ /* 0x100fe20000004100 */
[----:B------:R-:W-:Y:S01]  /*6050*/  IADD3 R101, PT, PT, R109, R108, RZ ;  /* 0x0000006c6d657210 */ /* 0x000fe20007ffe0ff */
[----:B------:R-:W-:Y:S01]  /*6060*/  HADD2.F32 R50, -RZ, R47.H1_H1 ;  /* 0x3000002fff327230 */ /* 0x000fe20000004100 */
[-C--:B------:R-:W-:Y:S01]  /*6070*/  F2FP.F16.E4M3.UNPACK_B R57, R76.reuse ;  /* 0x0000004cff39723e */ /* 0x080fe200020006ff */
[----:B------:R-:W-:Y:S01]  /*6080*/  HADD2.F32 R47, -RZ, R49.H0_H0 ;  /* 0x20000031ff2f7230 */ /* 0x000fe20000004100 */
[----:B------:R-:W-:Y:S01]  /*6090*/  F2FP.F16.E4M3.UNPACK_B R59, R76.H1 ;  /* 0x0000004cff3b723e */ /* 0x000fe200030006ff */
[----:B------:R-:W-:Y:S01]  /*60a0*/  HADD2.F32 R49, -RZ, R51.H0_H0 ;  /* 0x20000033ff317230 */ /* 0x000fe20000004100 */
[-C--:B------:R-:W-:Y:S01]  /*60b0*/  F2FP.F16.E4M3.UNPACK_B R61, R77.reuse ;  /* 0x0000004dff3d723e */ /* 0x080fe200020006ff */
[----:B------:R-:W-:Y:S01]  /*60c0*/  HADD2.F32 R60, -RZ, R57.H1_H1 ;  /* 0x30000039ff3c7230 */ /* 0x000fe20000004100 */
[----:B------:R-:W-:Y:S01]  /*60d0*/  F2FP.F16.E4M3.UNPACK_B R63, R77.H1 ;  /* 0x0000004dff3f723e */ /* 0x000fe200030006ff */
[----:B------:R-:W-:Y:S01]  /*60e0*/  HADD2.F32 R54, -RZ, R51.H1_H1 ;  /* 0x30000033ff367230 */ /* 0x000fe20000004100 */
[-C--:B------:R-:W-:Y:S01]  /*60f0*/  F2FP.F16.E4M3.UNPACK_B R65, R78.reuse ;  /* 0x0000004eff41723e */ /* 0x080fe200020006ff */
[----:B------:R-:W-:Y:S01]  /*6100*/  HADD2.F32 R51, -RZ, R53.H0_H0 ;  /* 0x20000035ff337230 */ /* 0x000fe20000004100 */
[----:B------:R-:W-:Y:S01]  /*6110*/  F2FP.F16.E4M3.UNPACK_B R67, R78.H1 ;  /* 0x0000004eff43723e */ /* 0x000fe200030006ff */
[----:B------:R-:W-:Y:S01]  /*6120*/  HADD2.F32 R64, -RZ, R61.H1_H1 ;  /* 0x3000003dff407230 */ /* 0x000fe20000004100 */
[----:B------:R-:W-:Y:S01]  /*6130*/  ISETP.NE.AND P0, PT, R95, RZ, PT ;  /* 0x000000ff5f00720c */ /* 0x000fe20003f05270 */
[C---:B---3--:R-:W-:Y:S01]  /*6140*/  FMUL R0, R38.reuse, R4 ;  /* 0x0000000426007220 */ /* 0x048fe20000400000 */
[C---:B------:R-:W-:Y:S01]  /*6150*/  FMUL R2, R38.reuse, R5 ;  /* 0x0000000526027220 */ /* 0x040fe20000400000 */
[C---:B------:R-:W-:Y:S01]  /*6160*/  FMUL R4, R38.reuse, R8 ;  /* 0x0000000826047220 */ /* 0x040fe20000400000 */
[C---:B------:R-:W-:Y:S01]  /*6170*/  FMUL R5, R38.reuse, R9 ;  /* 0x0000000926057220 */ /* 0x040fe20000400000 */
[C---:B------:R-:W-:Y:S01]  /*6180*/  FFMA R0, R41.reuse, R40, R0 ;  /* 0x0000002829007223 */ /* 0x040fe20000000000 */
[C---:B------:R-:W-:Y:S01]  /*6190*/  FFMA R2, R41.reuse, R42, R2 ;  /* 0x0000002a29027223 */ /* 0x040fe20000000002 */
[C---:B------:R-:W-:Y:S01]  /*61a0*/  FMUL R8, R38.reuse, R12 ;  /* 0x0000000c26087220 */ /* 0x040fe20000400000 */
[C---:B------:R-:W-:Y:S01]  /*61b0*/  FMUL R9, R38.reuse, R13 ;  /* 0x0000000d26097220 */ /* 0x040fe20000400000 */
[C---:B------:R-:W-:Y:S01]  /*61c0*/  FMUL R12, R38.reuse, R16 ;  /* 0x00000010260c7220 */ /* 0x040fe20000400000 */
[C---:B------:R-:W-:Y:S01]  /*61d0*/  FMUL R13, R38.reuse, R17 ;  /* 0x00000011260d7220 */ /* 0x040fe20000400000 */
[C---:B------:R-:W-:Y:S01]  /*61e0*/  FMUL R16, R38.reuse, R20 ;  /* 0x0000001426107220 */ /* 0x040fe20000400000 */
[C---:B------:R-:W-:Y:S01]  /*61f0*/  FMUL R17, R38.reuse, R21 ;  /* 0x0000001526117220 */ /* 0x040fe20000400000 */
[C---:B------:R-:W-:Y:S01]  /*6200*/  FMUL R20, R38.reuse, R24 ;  /* 0x0000001826147220 */ /* 0x040fe20000400000 */
[C---:B------:R-:W-:Y:S01]  /*6210*/  FMUL R21, R38.reuse, R25 ;  /* 0x0000001926157220 */ /* 0x040fe20000400000 */
[----:B------:R-:W-:Y:S02]  /*6220*/  HADD2.F32 R68, -RZ, R65.H1_H1 ;  /* 0x30000041ff447230 */ /* 0x000fe40000004100 */
[C---:B------:R-:W-:Y:S01]  /*6230*/  FMUL R24, R38.reuse, R28 ;  /* 0x0000001c26187220 */ /* 0x040fe20000400000 */
[C---:B------:R-:W-:Y:S01]  /*6240*/  FMUL R25, R38.reuse, R29 ;  /* 0x0000001d26197220 */ /* 0x040fe20000400000 */
[C---:B------:R-:W-:Y:S01]  /*6250*/  FMUL R28, R38.reuse, R32 ;  /* 0x00000020261c7220 */ /* 0x040fe20000400000 */
[C---:B------:R-:W-:Y:S01]  /*6260*/  FMUL R29, R38.reuse, R33 ;  /* 0x00000021261d7220 */ /* 0x040fe20000400000 */
[C---:B--2---:R-:W-:Y:S01]  /*6270*/  FMUL R3, R38.reuse, R6 ;  /* 0x0000000626037220 */ /* 0x044fe20000400000 */
[C---:B------:R-:W-:Y:S01]  /*6280*/  FMUL R7, R38.reuse, R7 ;  /* 0x0000000726077220 */ /* 0x040fe20000400000 */
[C---:B------:R-:W-:Y:S01]  /*6290*/  FMUL R6, R38.reuse, R10 ;  /* 0x0000000a26067220 */ /* 0x040fe20000400000 */
[C---:B------:R-:W-:Y:S01]  /*62a0*/  FMUL R11, R38.reuse, R11 ;  /* 0x0000000b260b7220 */ /* 0x040fe20000400000 */
[C---:B------:R-:W-:Y:S01]  /*62b0*/  FFMA R3, R41.reuse, R44, R3 ;  /* 0x0000002c29037223 */ /* 0x040fe20000000003 */
[C---:B------:R-:W-:Y:S01]  /*62c0*/  FFMA R7, R41.reuse, R46, R7 ;  /* 0x0000002e29077223 */ /* 0x040fe20000000007 */
[C---:B------:R-:W-:Y:S01]  /*62d0*/  FFMA R4, R41.reuse, R43, R4 ;  /* 0x0000002b29047223 */ /* 0x040fe20000000004 */
[----:B------:R-:W-:Y:S01]  /*62e0*/  F2FP.F16.E4M3.UNPACK_B R40, R79 ;  /* 0x0000004fff28723e */ /* 0x000fe200020006ff */
[C---:B------:R-:W-:Y:S01]  /*62f0*/  FFMA R5, R41.reuse, R48, R5 ;  /* 0x0000003029057223 */ /* 0x040fe20000000005 */
[C---:B------:R-:W-:Y:S01]  /*6300*/  FFMA R6, R41.reuse, R45, R6 ;  /* 0x0000002d29067223 */ /* 0x040fe20000000006 */
[----:B------:R-:W-:Y:S01]  /*6310*/  F2FP.F16.E4M3.UNPACK_B R42, R79.H1 ;  /* 0x0000004fff2a723e */ /* 0x000fe200030006ff */
[C---:B------:R-:W-:Y:S01]  /*6320*/  FFMA R11, R41.reuse, R50, R11 ;  /* 0x00000032290b7223 */ /* 0x040fe2000000000b */
[----:B------:R-:W-:Y:S01]  /*6330*/  FFMA R8, R41, R47, R8 ;  /* 0x0000002f29087223 */ /* 0x000fe20000000008 */
[----:B------:R-:W-:Y:S01]  /*6340*/  F2FP.SATFINITE.E4M3.F32.PACK_AB_MERGE_C R97, R7, R3, RZ ;  /* 0x000000030761723e */ /* 0x000fe200048070ff */
[C---:B------:R-:W-:Y:S01]  /*6350*/  FFMA R9, R41.reuse, R52, R9 ;  /* 0x0000003429097223 */ /* 0x040fe20000000009 */
[----:B------:R-:W-:Y:S01]  /*6360*/  FMUL R10, R38, R14 ;  /* 0x0000000e260a7220 */ /* 0x000fe20000400000 */
[----:B------:R-:W-:Y:S01]  /*6370*/  LEA R109, R90, UR44, 0x3 ;  /* 0x0000002c5a6d7c11 */ /* 0x000fe2000f8e18ff */
[----:B------:R-:W-:Y:S01]  /*6380*/  FMUL R15, R38, R15 ;  /* 0x0000000f260f7220 */ /* 0x000fe20000400000 */
[--C-:B------:R-:W-:Y:S01]  /*6390*/  HADD2.F32 R53, -RZ, R55.reuse.H0_H0 ;  /* 0x20000037ff357230 */ /* 0x100fe20000004100 */
[----:B------:R-:W-:Y:S01]  /*63a0*/  F2FP.SATFINITE.E4M3.F32.PACK_AB_MERGE_C R96, R2, R0, R97 ;  /* 0x000000000260723e */ /* 0x000fe20004807061 */
[----:B------:R-:W-:Y:S01]  /*63b0*/  FFMA R10, R41, R49, R10 ;  /* 0x00000031290a7223 */ /* 0x000fe2000000000a */
[----:B------:R-:W-:Y:S01]  /*63c0*/  F2FP.SATFINITE.E4M3.F32.PACK_AB_MERGE_C R97, R11, R6, RZ ;  /* 0x000000060b61723e */ /* 0x000fe200048070ff */
[C---:B------:R-:W-:Y:S01]  /*63d0*/  FFMA R15, R41.reuse, R54, R15 ;  /* 0x00000036290f7223 */ /* 0x040fe2000000000f */
[C---:B------:R-:W-:Y:S01]  /*63e0*/  FFMA R12, R41.reuse, R51, R12 ;  /* 0x00000033290c7223 */ /* 0x040fe2000000000c */
[----:B------:R-:W-:Y:S01]  /*63f0*/  FFMA R13, R41, R56, R13 ;  /* 0x00000038290d7223 */ /* 0x000fe2000000000d */
[----:B------:R-:W-:Y:S01]  /*6400*/  F2FP.SATFINITE.E4M3.F32.PACK_AB_MERGE_C R97, R5, R4, R97 ;  /* 0x000000040561723e */ /* 0x000fe20004807061 */
[----:B------:R-:W-:Y:S01]  /*6410*/  HADD2.F32 R58, -RZ, R55.H1_H1 ;  /* 0x30000037ff3a7230 */ /* 0x000fe20000004100 */
[----:B------:R-:W-:Y:S01]  /*6420*/  F2FP.SATFINITE.E4M3.F32.PACK_AB_MERGE_C R98, R15, R10, RZ ;  /* 0x0000000a0f62723e */ /* 0x000fe200048070ff */
[----:B------:R-:W-:Y:S02]  /*6430*/  HADD2.F32 R55, -RZ, R57.H0_H0 ;  /* 0x20000039ff377230 */ /* 0x000fe40000004100 */
[C---:B------:R-:W-:Y:S01]  /*6440*/  FMUL R14, R38.reuse, R18 ;  /* 0x00000012260e7220 */ /* 0x040fe20000400000 */
[C---:B------:R-:W-:Y:S01]  /*6450*/  FMUL R19, R38.reuse, R19 ;  /* 0x0000001326137220 */ /* 0x040fe20000400000 */
[--C-:B------:R-:W-:Y:S02]  /*6460*/  HADD2.F32 R57, -RZ, R59.reuse.H0_H0 ;  /* 0x2000003bff397230 */ /* 0x100fe40000004100 */
[C---:B------:R-:W-:Y:S01]  /*6470*/  FMUL R18, R38.reuse, R22 ;  /* 0x0000001626127220 */ /* 0x040fe20000400000 */
[C---:B------:R-:W-:Y:S01]  /*6480*/  FFMA R14, R41.reuse, R53, R14 ;  /* 0x00000035290e7223 */ /* 0x040fe2000000000e */
[----:B------:R-:W-:Y:S02]  /*6490*/  HADD2.F32 R62, -RZ, R59.H1_H1 ;  /* 0x3000003bff3e7230 */ /* 0x000fe40000004100 */
[C---:B------:R-:W-:Y:S01]  /*64a0*/  FFMA R19, R41.reuse, R58, R19 ;  /* 0x0000003a29137223 */ /* 0x040fe20000000013 */
[----:B------:R-:W-:Y:S02]  /*64b0*/  HADD2.F32 R59, -RZ, R61.H0_H0 ;  /* 0x2000003dff3b7230 */ /* 0x000fe40000004100 */
[C---:B------:R-:W-:Y:S01]  /*64c0*/  FMUL R23, R38.reuse, R23 ;  /* 0x0000001726177220 */ /* 0x040fe20000400000 */
[C---:B------:R-:W-:Y:S01]  /*64d0*/  FFMA R16, R41.reuse, R55, R16 ;  /* 0x0000003729107223 */ /* 0x040fe20000000010 */
[C---:B------:R-:W-:Y:S01]  /*64e0*/  FFMA R17, R41.reuse, R60, R17 ;  /* 0x0000003c29117223 */ /* 0x040fe20000000011 */
[--C-:B------:R-:W-:Y:S02]  /*64f0*/  HADD2.F32 R61, -RZ, R63.reuse.H0_H0 ;  /* 0x2000003fff3d7230 */ /* 0x100fe40000004100 */
[C---:B------:R-:W-:Y:S01]  /*6500*/  FFMA R18, R41.reuse, R57, R18 ;  /* 0x0000003929127223 */ /* 0x040fe20000000012 */
[----:B------:R-:W-:Y:S02]  /*6510*/  HADD2.F32 R66, -RZ, R63.H1_H1 ;  /* 0x3000003fff427230 */ /* 0x000fe40000004100 */
[C---:B------:R-:W-:Y:S01]  /*6520*/  FMUL R22, R38.reuse, R26 ;  /* 0x0000001a26167220 */ /* 0x040fe20000400000 */
[----:B------:R-:W-:Y:S02]  /*6530*/  HADD2.F32 R63, -RZ, R65.H0_H0 ;  /* 0x20000041ff3f7230 */ /* 0x000fe40000004100 */
[C---:B------:R-:W-:Y:S01]  /*6540*/  FFMA R23, R41.reuse, R62, R23 ;  /* 0x0000003e29177223 */ /* 0x040fe20000000017 */
[C---:B------:R-:W-:Y:S01]  /*6550*/  FMUL R27, R38.reuse, R27 ;  /* 0x0000001b261b7220 */ /* 0x040fe20000400000 */
[C---:B------:R-:W-:Y:S01]  /*6560*/  FFMA R20, R41.reuse, R59, R20 ;  /* 0x0000003b29147223 */ /* 0x040fe20000000014 */
[C---:B------:R-:W-:Y:S01]  /*6570*/  FFMA R21, R41.reuse, R64, R21 ;  /* 0x0000004029157223 */ /* 0x040fe20000000015 */
[--C-:B------:R-:W-:Y:S02]  /*6580*/  HADD2.F32 R65, -RZ, R67.reuse.H0_H0 ;  /* 0x20000043ff417230 */ /* 0x100fe40000004100 */
[C---:B------:R-:W-:Y:S01]  /*6590*/  FFMA R22, R41.reuse, R61, R22 ;  /* 0x0000003d29167223 */ /* 0x040fe20000000016 */
[----:B------:R-:W-:Y:S02]  /*65a0*/  HADD2.F32 R70, -RZ, R67.H1_H1 ;  /* 0x30000043ff467230 */ /* 0x000fe40000004100 */
[C---:B------:R-:W-:Y:S01]  /*65b0*/  FMUL R26, R38.reuse, R30 ;  /* 0x0000001e261a7220 */ /* 0x040fe20000400000 */
[--C-:B------:R-:W-:Y:S02]  /*65c0*/  HADD2.F32 R67, -RZ, R40.reuse.H0_H0 ;  /* 0x20000028ff437230 */ /* 0x100fe40000004100 */
[C---:B------:R-:W-:Y:S01]  /*65d0*/  FFMA R27, R41.reuse, R66, R27 ;  /* 0x00000042291b7223 */ /* 0x040fe2000000001b */
[C---:B------:R-:W-:Y:S01]  /*65e0*/  FMUL R31, R38.reuse, R31 ;  /* 0x0000001f261f7220 */ /* 0x040fe20000400000 */
[C---:B------:R-:W-:Y:S01]  /*65f0*/  FFMA R24, R41.reuse, R63, R24 ;  /* 0x0000003f29187223 */ /* 0x040fe20000000018 */
[----:B------:R-:W-:Y:S02]  /*6600*/  HADD2.F32 R40, -RZ, R40.H1_H1 ;  /* 0x30000028ff287230 */ /* 0x000fe40000004100 */
[C---:B------:R-:W-:Y:S01]  /*6610*/  FFMA R25, R41.reuse, R68, R25 ;  /* 0x0000004429197223 */ /* 0x040fe20000000019 */
[--C-:B------:R-:W-:Y:S02]  /*6620*/  HADD2.F32 R69, -RZ, R42.reuse.H0_H0 ;  /* 0x2000002aff457230 */ /* 0x100fe40000004100 */
[C---:B------:R-:W-:Y:S01]  /*6630*/  FFMA R26, R41.reuse, R65, R26 ;  /* 0x00000041291a7223 */ /* 0x040fe2000000001a */
[----:B------:R-:W-:Y:S02]  /*6640*/  HADD2.F32 R42, -RZ, R42.H1_H1 ;  /* 0x3000002aff2a7230 */ /* 0x000fe40000004100 */
[C---:B------:R-:W-:Y:S01]  /*6650*/  FMUL R30, R38.reuse, R34 ;  /* 0x00000022261e7220 */ /* 0x040fe20000400000 */
[----:B------:R-:W-:Y:S01]  /*6660*/  FFMA R31, R41, R70, R31 ;  /* 0x00000046291f7223 */ /* 0x000fe2000000001f */
[----:B------:R-:W-:Y:S01]  /*6670*/  FMUL R35, R38, R35 ;  /* 0x0000002326237220 */ /* 0x000fe20000400000 */
[----:B------:R-:W-:Y:S01]  /*6680*/  F2FP.SATFINITE.E4M3.F32.PACK_AB_MERGE_C R99, R19, R14, RZ ;  /* 0x0000000e1363723e */ /* 0x000fe200048070ff */
[C---:B------:R-:W-:Y:S01]  /*6690*/  FFMA R28, R41.reuse, R67, R28 ;  /* 0x00000043291c7223 */ /* 0x040fe2000000001c */
[C---:B------:R-:W-:Y:S01]  /*66a0*/  FFMA R29, R41.reuse, R40, R29 ;  /* 0x00000028291d7223 */ /* 0x040fe2000000001d */
[C---:B------:R-:W-:Y:S01]  /*66b0*/  FFMA R30, R41.reuse, R69, R30 ;  /* 0x00000045291e7223 */ /* 0x040fe2000000001e */
[----:B------:R-:W-:Y:S01]  /*66c0*/  FFMA R35, R41, R42, R35 ;  /* 0x0000002a29237223 */ /* 0x000fe20000000023 */
[----:B------:R-:W-:Y:S02]  /*66d0*/  F2FP.SATFINITE.E4M3.F32.PACK_AB_MERGE_C R98, R9, R8, R98 ;  /* 0x000000080962723e */ /* 0x000fe40004807062 */
[----:B------:R-:W-:Y:S02]  /*66e0*/  F2FP.SATFINITE.E4M3.F32.PACK_AB_MERGE_C R99, R13, R12, R99 ;  /* 0x0000000c0d63723e */ /* 0x000fe40004807063 */
[----:B------:R-:W-:Y:S02]  /*66f0*/  F2FP.SATFINITE.E4M3.F32.PACK_AB_MERGE_C R104, R23, R18, RZ ;  /* 0x000000121768723e */ /* 0x000fe400048070ff */
[----:B------:R-:W-:Y:S01]  /*6700*/  F2FP.SATFINITE.E4M3.F32.PACK_AB_MERGE_C R105, R27, R22, RZ ;  /* 0x000000161b69723e */ /* 0x000fe200048070ff */
[----:B------:R1:W-:Y:S01]  /*6710*/  STS.128 [R71+UR44+0x2200], R96 ;  /* 0x0022006047007988 */ /* 0x0003e20008000c2c */
[----:B------:R-:W-:Y:S02]  /*6720*/  F2FP.SATFINITE.E4M3.F32.PACK_AB_MERGE_C R110, R31, R26, RZ ;  /* 0x0000001a1f6e723e */ /* 0x000fe400048070ff */
[----:B------:R-:W-:Y:S02]  /*6730*/  F2FP.SATFINITE.E4M3.F32.PACK_AB_MERGE_C R111, R35, R30, RZ ;  /* 0x0000001e236f723e */ /* 0x000fe400048070ff */
[----:B------:R-:W-:Y:S02]  /*6740*/  F2FP.SATFINITE.E4M3.F32.PACK_AB_MERGE_C R104, R17, R16, R104 ;  /* 0x000000101168723e */ /* 0x000fe40004807068 */
[----:B------:R-:W-:Y:S02]  /*6750*/  F2FP.SATFINITE.E4M3.F32.PACK_AB_MERGE_C R105, R21, R20, R105 ;  /* 0x000000141569723e */ /* 0x000fe40004807069 */
[----:B------:R-:W-:Y:S02]  /*6760*/  F2FP.SATFINITE.E4M3.F32.PACK_AB_MERGE_C R106, R25, R24, R110 ;  /* 0x00000018196a723e */ /* 0x000fe4000480706e */
[----:B------:R-:W-:Y:S02]  /*6770*/  F2FP.SATFINITE.E4M3.F32.PACK_AB_MERGE_C R107, R29, R28, R111 ;  /* 0x0000001c1d6b723e */ /* 0x000fe4000480706f */
[----:B------:R-:W-:Y:S03]  /*6780*/  @P6 SHF.L.U32 R110, R89, 0x1f, RZ ;  /* 0x0000001f596e6819 */ /* 0x000fe600000006ff */
[----:B------:R1:W-:Y:S01]  /*6790*/  STS.128 [R101+0x2210], R104 ;  /* 0x0022106865007388 */ /* 0x0003e20000000c00 */
[----:B------:R-:W-:Y:S01]  /*67a0*/  @!PT LDS RZ, [RZ] ;  /* 0x00000000fffff984 */ /* 0x000fe20000000800 */
[----:B------:R-:W-:Y:S01]  /*67b0*/  @!PT LDS RZ, [RZ] ;  /* 0x00000000fffff984 */ /* 0x000fe20000000800 */
[----:B------:R-:W-:Y:S01]  /*67c0*/  @!PT LDS RZ, [RZ] ;  /* 0x00000000fffff984 */ /* 0x000fe20000000800 */
[----:B------:R-:W-:Y:S01]  /*67d0*/  @!PT LDS RZ, [RZ] ;  /* 0x00000000fffff984 */ /* 0x000fe20000000800 */
[----:B------:R2:W-:Y:S07]  /*67e0*/  MEMBAR.ALL.CTA ;  /* 0x0000000000007992 */ /* 0x0005ee0000008000 */
[----:B--2---:R-:W2:Y:S02]  /*67f0*/  FENCE.VIEW.ASYNC.S ;  /* 0x00000000000073c6 */ /* 0x004ea40000000000 */
[----:B--2---:R-:W-:Y:S06]  /*6800*/  BAR.SYNC.DEFER_BLOCKING 0x1, 0x80 ;  /* 0x0042000000007b1d */ /* 0x004fec0000010000 */
[----:B------:R-:W-:Y:S05]  /*6810*/  @P0 BRA `(.L_x_102) ;  /* 0x0000000000280947 */ /* 0x000fea0003800000 */
[----:B------:R-:W2:Y:S01]  /*6820*/  LDCU.64 UR6, c[0x0][0x348] ;  /* 0x00006900ff0677ac */ /* 0x000ea20008000a00 */
[----:B------:R-:W-:Y:S01]  /*6830*/  UIADD3 UR4, UPT, UPT, UR44, 0x2200, URZ ;  /* 0x000022002c047890 */ /* 0x000fe2000fffe0ff */
[----:B------:R-:W-:Y:S05]  /*6840*/  UMOV UR51, UR36 ;  /* 0x0000002400337c82 */ /* 0x000fea0008000000 */
[----:B------:R-:W-:Y:S04]  /*6850*/  MOV R94, UR4 ;  /* 0x00000004005e7c02 */ /* 0x000fe80008000f00 */
[----:B------:R-:W-:Y:S01]  /*6860*/  R2UR UR48, R94 ;  /* 0x000000005e3072ca */ /* 0x000fe200000e0000 */
[----:B--2---:R-:W-:Y:S04]  /*6870*/  UIADD3 UR4, UP0, UPT, UR6, 0x680, URZ ;  /* 0x0000068006047890 */ /* 0x004fe8000ff1e0ff */
[----:B------:R-:W-:Y:S09]  /*6880*/  UIADD3.X UR5, UPT, UPT, URZ, UR7, URZ, UP0, !UPT ;  /* 0x00000007ff057290 */ /* 0x000ff200087fe4ff */
[----:B------:R2:W-:Y:S01]  /*6890*/  UTMASTG.3D [UR48], [UR4] ;  /* 0x00000030040073b5 */ /* 0x0005e20008010000 */
[----:B------:R0:W-:Y:S01]  /*68a0*/  UTMACMDFLUSH ;  /* 0x00000000000079b7 */ /* 0x0001e20000000000 */
[----:B--2---:R-:W-:Y:S04]  /*68b0*/  DEPBAR.LE SB0, 0x1 ;  /* 0x000080400000791a */ /* 0x004fe80000000000 */
.L_x_102:
[----:B------:R-:W-:Y:S05]  /*68c0*/  BSYNC.RECONVERGENT B0 ;  /* 0x0000000000007941 */ /* 0x000fea0003800200 */
.L_x_101:
[----:B------:R-:W-:Y:S06]  /*68d0*/  BAR.SYNC.DEFER_BLOCKING 0x1, 0x80 ;  /* 0x0042000000007b1d */ /* 0x000fec0000010000 */
[----:B------:R-:W2:Y:S01]  /*68e0*/  @P6 SYNCS.PHASECHK.TRANS64.TRYWAIT P0, [R109+URZ+0x40], R110 ;  /* 0x0000406e6d0065a7 */ /* 0x000ea200080011ff */
[----:B------:R-:W-:Y:S01]  /*68f0*/  BSSY B1, `(.L_x_103) ;  /* 0x0000020000017945 */ /* 0x000fe20003800000 */
[----:B--2---:R-:W-:Y:S03]  /*6900*/  @P6 SEL R102, RZ, 0x1, !P0 ;  /* 0x00000001ff666807 */ /* 0x004fe60004000000 */
[----:B------:R-:W-:Y:S05]  /*6910*/  @!P6 BRA `(.L_x_104) ;  /* 0x000000000074e947 */ /* 0x000fea0003800000 */
[----:B------:R-:W-:Y:S01]  /*6920*/  ISETP.NE.AND P1, PT, R103, RZ, PT ;  /* 0x000000ff6700720c */ /* 0x000fe20003f25270 */
[----:B------:R-:W2:Y:S01]  /*6930*/  S2R R0, SR_CgaCtaId ;  /* 0x0000000000007919 */ /* 0x000ea20000008800 */
[----:B------:R-:W-:Y:S01]  /*6940*/  ISETP.NE.AND P0, PT, R102, RZ, PT ;  /* 0x000000ff6600720c */ /* 0x000fe20003f05270 */
[----:B------:R-:W-:Y:S10]  /*6950*/  BSSY B0, `(.L_x_105) ;  /* 0x0000008000007945 */ /* 0x000ff40003800000 */
[----:B------:R-:W-:Y:S05]  /*6960*/  @P1 IMAD R2, R90, 0x1000, R71 ;  /* 0x000010005a021824 */ /* 0x000fea00078e0247 */
[----:B------:R-:W-:Y:S05]  /*6970*/  @P1 IADD3 R3, PT, PT, R2, UR44, RZ ;  /* 0x0000002c02031c10 */ /* 0x000fea000fffe0ff */
[----:B------:R-:W-:Y:S01]  /*6980*/  @P1 IMAD.IADD R3, R3, 0x1, R108 ;  /* 0x0000000103031824 */ /* 0x000fe200078e026c */
[----:B------:R-:W-:Y:S06]  /*6990*/  @P0 BRA `(.L_x_106) ;  /* 0x00000000000c0947 */ /* 0x000fec0003800000 */
[----:B------:R-:W-:Y:S04]  /*69a0*/  SHF.L.U32 R4, R89, 0x1f, RZ ;  /* 0x0000001f59047819 */ /* 0x000fe800000006ff */
[----:B------:R-:W3:Y:S02]  /*69b0*/  SYNCS.PHASECHK.TRANS64.TRYWAIT P0, [R109+URZ+0x40], R4 ;  /* 0x000040046d0075a7 */ /* 0x000ee400080011ff */
[----:B---3--:R-:W-:Y:S05]  /*69c0*/  @!P0 BRA `(.L_x_107) ;  /* 0x0000001400b08947 */ /* 0x008fea0003800000 */
.L_x_106:
[----:B------:R-:W-:Y:S05]  /*69d0*/  BSYNC B0 ;  /* 0x0000000000007941 */ /* 0x000fea0003800000 */
.L_x_105:
[----:B------:R-:W-:Y:S01]  /*69e0*/  ISETP.NE.AND P0, PT, R103, RZ, PT ;  /* 0x000000ff6700720c */ /* 0x000fe20003f05270 */
[----:B---3--:R-:W-:Y:S02]  /*69f0*/  VIADD R109, R109, 0x50 ;  /* 0x000000506d6d7836 */ /* 0x008fe40000000000 */
[----:B------:R-:W-:Y:S03]  /*6a00*/  VIADD R90, R90, 0x1 ;  /* 0x000000015a5a7836 */ /* 0x000fe60000000000 */
[----:B--2---:R-:W-:Y:S07]  /*6a10*/  PRMT R0, R0, 0x654, R109 ;  /* 0x0000065400007816 */ /* 0x004fee000000006d */
[----:B------:R2:W3:Y:S04]  /*6a20*/  @P0 LDS.128 R72, [R2+UR44+0x200] ;  /* 0x0002002c02480984 */ /* 0x0004e80008000c00 */
[----:B------:R2:W4:Y:S01]  /*6a30*/  @P0 LDS.128 R76, [R3+0x210] ;  /* 0x00021000034c0984 */ /* 0x0005220000000c00 */
        /* <DEDUP_REMOVED lines=10> */
[----:B--23--:R-:W-:Y:S02]  /*6ae0*/  LOP3.LUT R89, R89, R0, RZ, 0x3c, !PT ;  /* 0x0000000059597212 */ /* 0x00cfe400078e3cff */
.L_x_104:
[----:B------:R-:W-:Y:S05]  /*6af0*/  BSYNC B1 ;  /* 0x0000000000017941 */ /* 0x000fea0003800000 */
.L_x_103:
[----:B------:R-:W-:Y:S05]  /*6b00*/  VIADD R0, R39, 0x40 ;  /* 0x0000004027007836 */ /* 0x000fea0000000000 */
[----:B------:R-:W-:Y:S04]  /*6b10*/  SHF.R.U32.HI R0, RZ, 0x15, R0 ;  /* 0x00000015ff007819 */ /* 0x000fe80000011600 */
[----:B------:R-:W-:Y:S11]  /*6b20*/  LOP3.LUT P0, RZ, R0, 0x3, R85, 0x48, !PT ;  /* 0x0000000300ff7812 */ /* 0x000ff60007804855 */
[----:B------:R-:W-:Y:S02]  /*6b30*/  @!UPT UIADD3 URZ, UPT, UPT, URZ, URZ, URZ ;  /* 0x000000fffffff290 */ /* 0x000fe4000fffe0ff */
[----:B------:R-:W-:Y:S05]  /*6b40*/  @!P0 BRA `(.L_x_108) ;  /* 0x0000000000408947 */ /* 0x000fea0003800000 */
[----:B------:R-:W2:Y:S01]  /*6b50*/  LDCU.64 UR8, c[0x4][0x70] ;  /* 0x01000e00ff0877ac */ /* 0x000ea20008000a00 */
[----:B------:R-:W-:Y:S01]  /*6b60*/  MOV R3, 0x0 ;  /* 0x0000000000037802 */ /* 0x000fe20000000f00 */
[----:B------:R-:W-:Y:S02]  /*6b70*/  HFMA2 R12, -RZ, RZ, 0, 5.9604644775390625e-08 ;  /* 0x00000001ff0c7431 */ /* 0x000fe400000001ff */
[----:B------:R-:W-:Y:S02]  /*6b80*/  IMAD.MOV.U32 R8, RZ, RZ, 0x192 ;  /* 0x00000192ff087424 */ /* 0x000fe400078e00ff */
[----:B------:R-:W-:Y:S01]  /*6b90*/  IMAD.MOV.U32 R13, RZ, RZ, RZ ;  /* 0x000000ffff0d7224 */ /* 0x000fe200078e00ff */
[----:B------:R-:W3:Y:S01]  /*6ba0*/  LDCU.64 UR6, c[0x4][0x78] ;  /* 0x01000f00ff0677ac */ /* 0x000ee20008000a00 */
[----:B------:R-:W1:Y:S01]  /*6bb0*/  LDC.64 R2, c[0x4][R3] ;  /* 0x0100000003027b82 */ /* 0x000e620000000a00 */
[----:B------:R-:W5:Y:S01]  /*6bc0*/  LDCU.64 UR4, c[0x4][0x10] ;  /* 0x01000200ff0477ac */ /* 0x000f620008000a00 */
[----:B--2---:R-:W-:Y:S01]  /*6bd0*/  MOV R5, UR9 ;  /* 0x0000000900057c02 */ /* 0x004fe20008000f00 */
[----:B------:R-:W-:Y:S01]  /*6be0*/  IMAD.U32 R4, RZ, RZ, UR8 ;  /* 0x00000008ff047e24 */ /* 0x000fe2000f8e00ff */
[----:B---3--:R-:W-:Y:S01]  /*6bf0*/  MOV R7, UR7 ;  /* 0x0000000700077c02 */ /* 0x008fe20008000f00 */
[----:B------:R-:W-:Y:S01]  /*6c00*/  IMAD.U32 R6, RZ, RZ, UR6 ;  /* 0x00000006ff067e24 */ /* 0x000fe2000f8e00ff */
[----:B-----5:R-:W-:Y:S01]  /*6c10*/  MOV R11, UR5 ;  /* 0x00000005000b7c02 */ /* 0x020fe20008000f00 */
[----:B------:R-:W-:Y:S02]  /*6c20*/  IMAD.U32 R10, RZ, RZ, UR4 ;  /* 0x00000004ff0a7e24 */ /* 0x000fe4000f8e00ff */
[----:B------:R-:W-:Y:S07]  /*6c30*/  LEPC R20, `(.L_x_108) ;  /* 0x000000001014794e */ /* 0x000fee0000000000 */
[----:B-1--4-:R-:W-:Y:S05]  /*6c40*/  CALL.ABS.NOINC R2 ;  /* 0x0000000002007343 */ /* 0x012fea0003c00000 */
.L_x_108:
[----:B------:R-:W-:Y:S01]  /*6c50*/  ISETP.NE.AND P0, PT, R95, RZ, PT ;  /* 0x000000ff5f00720c */ /* 0x000fe20003f05270 */
[----:B------:R-:W-:Y:S05]  /*6c60*/  WARPSYNC.ALL ;  /* 0x0000000000007948 */ /* 0x000fea0003800000 */
[----:B------:R-:W-:Y:S01]  /*6c70*/  R2UR UR4, R39 ;  /* 0x00000000270472ca */ /* 0x000fe200000e0000 */
[----:B------:R-:W2:Y:S01]  /*6c80*/  S2UR UR6, SR_CgaCtaId ;  /* 0x00000000000679c3 */ /* 0x000ea20000008800 */
[-C--:B------:R-:W-:Y:S01]  /*6c90*/  F2FP.F16.E4M3.UNPACK_B R42, R72.reuse ;  /* 0x00000048ff2a723e */ /* 0x080fe200020006ff */
[----:B------:R-:W-:Y:S01]  /*6ca0*/  BSSY.RECONVERGENT B0, `(.L_x_109) ;  /* 0x000009c000007945 */ /* 0x000fe20003800200 */
[----:B------:R-:W-:Y:S02]  /*6cb0*/  F2FP.F16.E4M3.UNPACK_B R72, R72.H1 ;  /* 0x00000048ff48723e */ /* 0x000fe400030006ff */
[-C--:B------:R-:W-:Y:S01]  /*6cc0*/  F2FP.F16.E4M3.UNPACK_B R46, R73.reuse ;  /* 0x00000049ff2e723e */ /* 0x080fe200020006ff */
[--C-:B------:R-:W-:Y:S01]  /*6cd0*/  HADD2.F32 R40, -RZ, R42.reuse.H0_H0 ;  /* 0x2000002aff287230 */ /* 0x100fe20000004100 */
[----:B------:R-:W-:Y:S01]  /*6ce0*/  F2FP.F16.E4M3.UNPACK_B R73, R73.H1 ;  /* 0x00000049ff49723e */ /* 0x000fe200030006ff */
[----:B------:R-:W-:Y:S01]  /*6cf0*/  HADD2.F32 R42, -RZ, R42.H1_H1 ;  /* 0x3000002aff2a7230 */ /* 0x000fe20000004100 */
[-C--:B------:R-:W-:Y:S01]  /*6d00*/  F2FP.F16.E4M3.UNPACK_B R50, R74.reuse ;  /* 0x0000004aff32723e */ /* 0x080fe200020006ff */
[----:B------:R-:W-:Y:S01]  /*6d10*/  HADD2.F32 R43, -RZ, R72.H0_H0 ;  /* 0x20000048ff2b7230 */ /* 0x000fe20000004100 */
[----:B------:R-:W-:Y:S01]  /*6d20*/  F2FP.F16.E4M3.UNPACK_B R74, R74.H1 ;  /* 0x0000004aff4a723e */ /* 0x000fe200030006ff */
[----:B------:R-:W-:Y:S01]  /*6d30*/  LDTM.16dp32bit_t0_t15.x32 R4, tmem[UR4+0x40] ;  /* 0x00004004000479ee */ /* 0x000fe20008a80000 */
[----:B------:R-:W3:Y:S01]  /*6d40*/  LDTM.16dp32bit_t16_t31.x32 R4, tmem[UR4+0x60] ;  /* 0x00006004000479ee */ /* 0x000ee20008aa0000 */
[----:B------:R-:W-:Y:S01]  /*6d50*/  NOP ;  /* 0x0000000000007918 */ /* 0x000fe20000000000 */
[--C-:B------:R-:W-:Y:S01]  /*6d60*/  HADD2.F32 R45, -RZ, R46.reuse.H0_H0 ;  /* 0x2000002eff2d7230 */ /* 0x100fe20000004100 */
[----:B------:R-:W-:Y:S01]  /*6d70*/  R2UR UR5, R100 ;  /* 0x00000000640572ca */ /* 0x000fe200000e0000 */
[----:B------:R-:W-:Y:S01]  /*6d80*/  HADD2.F32 R46, -RZ, R46.H1_H1 ;  /* 0x3000002eff2e7230 */ /* 0x000fe20000004100 */
[----:B------:R-:W-:Y:S01]  /*6d90*/  F2FP.F16.E4M3.UNPACK_B R54, R75 ;  /* 0x0000004bff36723e */ /* 0x000fe200020006ff */
[--C-:B------:R-:W-:Y:S01]  /*6da0*/  HADD2.F32 R49, -RZ, R50.reuse.H0_H0 ;  /* 0x20000032ff317230 */ /* 0x100fe20000004100 */
[----:B----4-:R-:W-:Y:S01]  /*6db0*/  F2FP.F16.E4M3.UNPACK_B R58, R76 ;  /* 0x0000004cff3a723e */ /* 0x010fe200020006ff */
[----:B------:R-:W-:Y:S01]  /*6dc0*/  HADD2.F32 R50, -RZ, R50.H1_H1 ;  /* 0x30000032ff327230 */ /* 0x000fe20000004100 */
[----:B------:R-:W-:Y:S01]  /*6dd0*/  F2FP.F16.E4M3.UNPACK_B R62, R77 ;  /* 0x0000004dff3e723e */ /* 0x000fe200020006ff */
[--C-:B------:R-:W-:Y:S01]  /*6de0*/  HADD2.F32 R53, -RZ, R54.reuse.H0_H0 ;  /* 0x20000036ff357230 */ /* 0x100fe20000004100 */
[----:B------:R-:W-:Y:S01]  /*6df0*/  F2FP.F16.E4M3.UNPACK_B R66, R78 ;  /* 0x0000004eff42723e */ /* 0x000fe200020006ff */
[----:B------:R-:W-:Y:S01]  /*6e00*/  HADD2.F32 R54, -RZ, R54.H1_H1 ;  /* 0x30000036ff367230 */ /* 0x000fe20000004100 */
[----:B------:R-:W-:Y:S01]  /*6e10*/  F2FP.F16.E4M3.UNPACK_B R69, R79 ;  /* 0x0000004fff45723e */ /* 0x000fe200020006ff */
[--C-:B------:R-:W-:Y:S01]  /*6e20*/  HADD2.F32 R57, -RZ, R58.reuse.H0_H0 ;  /* 0x2000003aff397230 */ /* 0x100fe20000004100 */
[----:B------:R-:W-:Y:S01]  /*6e30*/  F2FP.F16.E4M3.UNPACK_B R75, R75.H1 ;  /* 0x0000004bff4b723e */ /* 0x000fe200030006ff */
[----:B------:R-:W-:Y:S01]  /*6e40*/  UIADD3 UR4, UPT, UPT, UR5, 0xb0, URZ ;  /* 0x000000b005047890 */ /* 0x000fe2000fffe0ff */
[----:B------:R-:W-:Y:S01]  /*6e50*/  HADD2.F32 R59, -RZ, R58.H1_H1 ;  /* 0x3000003aff3b7230 */ /* 0x000fe20000004100 */
[----:B------:R-:W-:Y:S01]  /*6e60*/  F2FP.F16.E4M3.UNPACK_B R76, R76.H1 ;  /* 0x0000004cff4c723e */ /* 0x000fe200030006ff */
[--C-:B------:R-:W-:Y:S01]  /*6e70*/  HADD2.F32 R61, -RZ, R62.reuse.H0_H0 ;  /* 0x2000003eff3d7230 */ /* 0x100fe20000004100 */
[----:B------:R-:W-:Y:S01]  /*6e80*/  F2FP.F16.E4M3.UNPACK_B R77, R77.H1 ;  /* 0x0000004dff4d723e */ /* 0x000fe200030006ff */
[----:B------:R-:W-:Y:S01]  /*6e90*/  HADD2.F32 R62, -RZ, R62.H1_H1 ;  /* 0x3000003eff3e7230 */ /* 0x000fe20000004100 */
[----:B------:R-:W-:Y:S01]  /*6ea0*/  F2FP.F16.E4M3.UNPACK_B R78, R78.H1 ;  /* 0x0000004eff4e723e */ /* 0x000fe200030006ff */
[--C-:B------:R-:W-:Y:S01]  /*6eb0*/  HADD2.F32 R65, -RZ, R66.reuse.H0_H0 ;  /* 0x20000042ff417230 */ /* 0x100fe20000004100 */
[----:B--2---:R-:W-:Y:S01]  /*6ec0*/  UPRMT UR4, UR6, 0x654, UR4 ;  /* 0x0000065406047896 */ /* 0x004fe20008000004 */
        /* <DEDUP_REMOVED lines=8> */
[----:B------:R-:W-:Y:S01]  /*6f50*/  SYNCS.ARRIVE.TRANS64.RED.A1T0 RZ, [UR4], RZ ;  /* 0x000000ffffff79a7 */ /* 0x000fe20008100404 */
        /* <DEDUP_REMOVED lines=15> */
[--C-:B------:R-:W-:Y:S02]  /*7050*/  HADD2.F32 R47, -RZ, R73.reuse.H0_H0 ;  /* 0x20000049ff2f7230 */ /* 0x100fe40000004100 */
[C---:B------:R-:W-:Y:S01]  /*7060*/  FMUL R10, R38.reuse, R10 ;  /* 0x0000000a260a7220 */ /* 0x040fe20000400000 */
[C---:B------:R-:W-:Y:S01]  /*7070*/  FFMA R6, R41.reuse, R43, R6 ;  /* 0x0000002b29067223 */ /* 0x040fe20000000006 */
[----:B------:R-:W-:Y:S02]  /*7080*/  HADD2.F32 R48, -RZ, R73.H1_H1 ;  /* 0x30000049ff307230 */ /* 0x000fe40000004100 */
[C---:B------:R-:W-:Y:S01]  /*7090*/  FFMA R7, R41.reuse, R44, R7 ;  /* 0x0000002c29077223 */ /* 0x040fe20000000007 */
[C---:B------:R-:W-:Y:S01]  /*70a0*/  FFMA R8, R41.reuse, R45, R8 ;  /* 0x0000002d29087223 */ /* 0x040fe20000000008 */
[C---:B------:R-:W-:Y:S01]  /*70b0*/  FFMA R9, R41.reuse, R46, R9 ;  /* 0x0000002e29097223 */ /* 0x040fe20000000009 */
[----:B------:R-:W-:Y:S01]  /*70c0*/  FFMA R10, R41, R47, R10 ;  /* 0x0000002f290a7223 */ /* 0x000fe2000000000a */
[----:B------:R-:W-:Y:S01]  /*70d0*/  HADD2.F32 R43, -RZ, R69.H0_H0 ;  /* 0x20000045ff2b7230 */ /* 0x000fe20000004100 */
[----:B-1----:R-:W-:Y:S01]  /*70e0*/  F2FP.SATFINITE.E4M3.F32.PACK_AB_MERGE_C R96, R7, R6, RZ ;  /* 0x000000060760723e */ /* 0x002fe200048070ff */
[C---:B------:R-:W-:Y:S01]  /*70f0*/  FMUL R11, R38.reuse, R11 ;  /* 0x0000000b260b7220 */ /* 0x040fe20000400000 */
[--C-:B------:R-:W-:Y:S02]  /*7100*/  HADD2.F32 R51, -RZ, R74.reuse.H0_H0 ;  /* 0x2000004aff337230 */ /* 0x100fe40000004100 */
[C---:B------:R-:W-:Y:S01]  /*7110*/  FMUL R14, R38.reuse, R14 ;  /* 0x0000000e260e7220 */ /* 0x040fe20000400000 */
[----:B------:R-:W-:Y:S01]  /*7120*/  HADD2.F32 R52, -RZ, R74.H1_H1 ;  /* 0x3000004aff347230 */ /* 0x000fe20000004100 */
[----:B------:R-:W-:Y:S01]  /*7130*/  F2FP.SATFINITE.E4M3.F32.PACK_AB_MERGE_C R96, R5, R4, R96 ;  /* 0x000000040560723e */ /* 0x000fe20004807060 */
[C---:B------:R-:W-:Y:S01]  /*7140*/  FFMA R11, R41.reuse, R48, R11 ;  /* 0x00000030290b7223 */ /* 0x040fe2000000000b */
[C---:B------:R-:W-:Y:S01]  /*7150*/  FFMA R12, R41.reuse, R49, R12 ;  /* 0x00000031290c7223 */ /* 0x040fe2000000000c */
[C---:B------:R-:W-:Y:S01]  /*7160*/  FFMA R13, R41.reuse, R50, R13 ;  /* 0x00000032290d7223 */ /* 0x040fe2000000000d */
[----:B------:R-:W-:Y:S01]  /*7170*/  FFMA R14, R41, R51, R14 ;  /* 0x00000033290e7223 */ /* 0x000fe2000000000e */
[C---:B------:R-:W-:Y:S01]  /*7180*/  FMUL R15, R38.reuse, R15 ;  /* 0x0000000f260f7220 */ /* 0x040fe20000400000 */
[----:B------:R-:W-:Y:S01]  /*7190*/  F2FP.F16.E4M3.UNPACK_B R79, R79.H1 ;  /* 0x0000004fff4f723e */ /* 0x000fe200030006ff */
[--C-:B------:R-:W-:Y:S01]  /*71a0*/  HADD2.F32 R55, -RZ, R75.reuse.H0_H0 ;  /* 0x2000004bff377230 */ /* 0x100fe20000004100 */
[----:B------:R-:W-:Y:S01]  /*71b0*/  F2FP.SATFINITE.E4M3.F32.PACK_AB_MERGE_C R97, R11, R10, RZ ;  /* 0x0000000a0b61723e */ /* 0x000fe200048070ff */
[C---:B------:R-:W-:Y:S01]  /*71c0*/  FFMA R15, R41.reuse, R52, R15 ;  /* 0x00000034290f7223 */ /* 0x040fe2000000000f */
[C---:B------:R-:W-:Y:S01]  /*71d0*/  FFMA R16, R41.reuse, R53, R16 ;  /* 0x0000003529107223 */ /* 0x040fe20000000010 */
[----:B------:R-:W-:Y:S01]  /*71e0*/  FFMA R17, R41, R54, R17 ;  /* 0x0000003629117223 */ /* 0x000fe20000000011 */
[----:B------:R-:W-:Y:S01]  /*71f0*/  F2FP.SATFINITE.E4M3.F32.PACK_AB_MERGE_C R97, R9, R8, R97 ;  /* 0x000000080961723e */ /* 0x000fe20004807061 */
[----:B------:R-:W-:Y:S01]  /*7200*/  HADD2.F32 R56, -RZ, R75.H1_H1 ;  /* 0x3000004bff387230 */ /* 0x000fe20000004100 */
[----:B------:R-:W-:Y:S01]  /*7210*/  F2FP.SATFINITE.E4M3.F32.PACK_AB_MERGE_C R98, R15, R14, RZ ;  /* 0x0000000e0f62723e */ /* 0x000fe200048070ff */
[C---:B------:R-:W-:Y:S01]  /*7220*/  FMUL R18, R38.reuse, R18 ;  /* 0x0000001226127220 */ /* 0x040fe20000400000 */
[C---:B------:R-:W-:Y:S01]  /*7230*/  FMUL R19, R38.reuse, R19 ;  /* 0x0000001326137220 */ /* 0x040fe20000400000 */
[--C-:B------:R-:W-:Y:S02]  /*7240*/  HADD2.F32 R58, -RZ, R76.reuse.H0_H0 ;  /* 0x2000004cff3a7230 */ /* 0x100fe40000004100 */
[C---:B------:R-:W-:Y:S01]  /*7250*/  FMUL R3, R38.reuse, R22 ;  /* 0x0000001626037220 */ /* 0x040fe20000400000 */
[C---:B------:R-:W-:Y:S01]  /*7260*/  FFMA R18, R41.reuse, R55, R18 ;  /* 0x0000003729127223 */ /* 0x040fe20000000012 */
[----:B------:R-:W-:Y:S02]  /*7270*/  HADD2.F32 R60, -RZ, R76.H1_H1 ;  /* 0x3000004cff3c7230 */ /* 0x000fe40000004100 */
        /* <DEDUP_REMOVED lines=42> */
[----:B------:R-:W-:Y:S03]  /*7520*/  IADD3 R70, PT, PT, R36, 0x1, RZ ;  /* 0x0000000124467810 */ /* 0x000fe60007ffe0ff */
        /* <DEDUP_REMOVED lines=10> */
[----:B------:R-:W-:Y:S02]  /*75d0*/  UIADD3 UR9, UPT, UPT, UR49, 0x40, URZ ;  /* 0x0000004031097890 */ /* 0x000fe4000fffe0ff */
[----:B------:R-:W-:Y:S01]  /*75e0*/  UIADD3 UR8, UPT, UPT, UR44, 0x3200, URZ ;  /* 0x000032002c087890 */ /* 0x000fe2000fffe0ff */
[----:B------:R-:W-:Y:S01]  /*75f0*/  UMOV UR10, UR50 ;  /* 0x00000032000a7c82 */ /* 0x000fe20008000000 */
[----:B------:R-:W-:Y:S01]  /*7600*/  UMOV UR11, UR36 ;  /* 0x00000024000b7c82 */ /* 0x000fe20008000000 */
[----:B--2---:R-:W-:Y:S04]  /*7610*/  UIADD3 UR4, UP0, UPT, UR6, 0x680, URZ ;  /* 0x0000068006047890 */ /* 0x004fe8000ff1e0ff */
[----:B------:R-:W-:Y:S09]  /*7620*/  UIADD3.X UR5, UPT, UPT, URZ, UR7, URZ, UP0, !UPT ;  /* 0x00000007ff057290 */ /* 0x000ff200087fe4ff */
[----:B------:R2:W-:Y:S01]  /*7630*/  UTMASTG.3D [UR8], [UR4] ;  /* 0x00000008040073b5 */ /* 0x0005e20008010000 */
[----:B------:R0:W-:Y:S01]  /*7640*/  UTMACMDFLUSH ;  /* 0x00000000000079b7 */ /* 0x0001e20000000000 */
[----:B--2---:R-:W-:Y:S04]  /*7650*/  DEPBAR.LE SB0, 0x1 ;  /* 0x000080400000791a */ /* 0x004fe80000000000 */
.L_x_110:
[----:B------:R-:W-:Y:S05]  /*7660*/  BSYNC.RECONVERGENT B0 ;  /* 0x0000000000007941 */ /* 0x000fea0003800200 */
.L_x_109:
[----:B------:R-:W-:Y:S01]  /*7670*/  BAR.SYNC.DEFER_BLOCKING 0x1, 0x80 ;  /* 0x0042000000007b1d */ /* 0x000fe20000010000 */
[----:B------:R-:W-:Y:S01]  /*7680*/  ISETP.NE.AND P0, PT, R87, 0x2, PT ;  /* 0x000000025700780c */ /* 0x000fe20003f05270 */
[----:B------:R-:W-:Y:S01]  /*7690*/  UISETP.NE.AND UP0, UPT, UR45, URZ, UPT ;  /* 0x000000ff2d00728c */ /* 0x000fe2000bf05270 */
[----:B------:R-:W-:Y:S01]  /*76a0*/  ISETP.NE.AND P1, PT, R70, 0x4, PT ;  /* 0x000000044600780c */ /* 0x000fe20003f25270 */
[----:B------:R-:W-:Y:S01]  /*76b0*/  UIADD3 UR30, UPT, UPT, UR37, UR59, URZ ;  /* 0x0000003b251e7290 */ /* 0x000fe2000fffe0ff */
[----:B------:R-:W-:Y:S01]  /*76c0*/  SEL R0, RZ, 0x1, P0 ;  /* 0x00000001ff007807 */ /* 0x000fe20000000000 */
[----:B------:R-:W-:Y:S01]  /*76d0*/  UIADD3 UR20, UPT, UPT, UR38, UR62, URZ ;  /* 0x0000003e26147290 */ /* 0x000fe2000fffe0ff */
[----:B------:R-:W-:Y:S02]  /*76e0*/  SEL R3, RZ, 0x1, P1 ;  /* 0x00000001ff037807 */ /* 0x000fe40000800000 */
[----:B------:R-:W-:Y:S02]  /*76f0*/  LOP3.LUT R91, R91, R0, RZ, 0x3c, !PT ;  /* 0x000000005b5b7212 */ /* 0x000fe400078e3cff */
[----:B------:R-:W-:Y:S02]  /*7700*/  LOP3.LUT R92, R92, R3, RZ, 0x3c, !PT ;  /* 0x000000035c5c7212 */ /* 0x000fe400078e3cff */
[----:B------:R-:W-:Y:S02]  /*7710*/  SEL R87, R87, RZ, P0 ;  /* 0x000000ff57577207 */ /* 0x000fe40000000000 */
[----:B------:R-:W-:Y:S01]  /*7720*/  SEL R36, R70, RZ, P1 ;  /* 0x000000ff46247207 */ /* 0x000fe20000800000 */
[----:B------:R-:W-:Y:S01]  /*7730*/  UMOV UR36, UR58 ;  /* 0x0000003a00247c82 */ /* 0x000fe20008000000 */
[----:B------:R-:W-:Y:S05]  /*7740*/  BRA.U UP0, `(.L_x_111) ;  /* 0xffffffd500987547 */ /* 0x000fea000b83ffff */
[----:B------:R-:W-:Y:S05]  /*7750*/  EXIT ;  /* 0x000000000000794d */ /* 0x000fea0003800000 */
.L_x_24:
[----:B-1----:R1:W3:Y:S02]  /*7760*/  SYNCS.PHASECHK.TRANS64.TRYWAIT P0, [R0+URZ+0xe0], R3 ;  /* 0x0000e003000075a7 */ /* 0x0022e400080011ff */
[----:B---3--:R-:W-:Y:S05]  /*7770*/  @!P0 NANOSLEEP.SYNCS 0x989680 ;  /* 0x009896800000895d */ /* 0x008fea0003900000 */
[----:B------:R-:W3:Y:S02]  /*7780*/  @!P0 SYNCS.PHASECHK.TRANS64 P0, [R0+URZ+0xe0], R3 ;  /* 0x0000e003000085a7 */ /* 0x000ee400080010ff */
[----:B---3--:R-:W-:Y:S05]  /*7790*/  @!P0 BRA `(.L_x_24) ;  /* 0xfffffffc00f08947 */ /* 0x008fea000383ffff */
[----:B------:R-:W-:Y:S05]  /*77a0*/  BRA `(.L_x_112) ;  /* 0xffffffa000247947 */ /* 0x000fea000383ffff */
.L_x_27:
[----:B-1----:R-:W-:-:S07]  /*77b0*/  MOV R0, UR33 ;  /* 0x0000002100007c02 */ /* 0x002fce0008000f00 */
.L_x_113:
[----:B-1----:R1:W3:Y:S02]  /*77c0*/  SYNCS.PHASECHK.TRANS64.TRYWAIT P0, [R0+URZ+0x20], R3 ;  /* 0x00002003000075a7 */ /* 0x0022e400080011ff */
[----:B---3--:R-:W-:Y:S05]  /*77d0*/  @!P0 NANOSLEEP.SYNCS 0x989680 ;  /* 0x009896800000895d */ /* 0x008fea0003900000 */
[----:B------:R-:W3:Y:S02]  /*77e0*/  @!P0 SYNCS.PHASECHK.TRANS64 P0, [R0+URZ+0x20], R3 ;  /* 0x00002003000085a7 */ /* 0x000ee400080010ff */
[----:B---3--:R-:W-:Y:S05]  /*77f0*/  @!P0 BRA `(.L_x_113) ;  /* 0xfffffffc00f08947 */ /* 0x008fea000383ffff */
[----:B------:R-:W-:Y:S05]  /*7800*/  BRA `(.L_x_26) ;  /* 0xffffffa000647947 */ /* 0x000fea000383ffff */
.L_x_34:
[----:B-1----:R-:W-:-:S07]  /*7810*/  MOV R0, UR9 ;  /* 0x0000000900007c02 */ /* 0x002fce0008000f00 */
.L_x_114:
[----:B-1----:R1:W3:Y:S02]  /*7820*/  SYNCS.PHASECHK.TRANS64.TRYWAIT P0, [R0+URZ+0x20], R3 ;  /* 0x00002003000075a7 */ /* 0x0022e400080011ff */
[----:B---3--:R-:W-:Y:S05]  /*7830*/  @!P0 NANOSLEEP.SYNCS 0x989680 ;  /* 0x009896800000895d */ /* 0x008fea0003900000 */
[----:B------:R-:W3:Y:S02]  /*7840*/  @!P0 SYNCS.PHASECHK.TRANS64 P0, [R0+URZ+0x20], R3 ;  /* 0x00002003000085a7 */ /* 0x000ee400080010ff */
[----:B---3--:R-:W-:Y:S05]  /*7850*/  @!P0 BRA `(.L_x_114) ;  /* 0xfffffffc00f08947 */ /* 0x008fea000383ffff */
[----:B------:R-:W-:Y:S05]  /*7860*/  BRA `(.L_x_33) ;  /* 0xffffffa400207947 */ /* 0x000fea000383ffff */
.L_x_39:
[----:B-1----:R1:W3:Y:S02]  /*7870*/  SYNCS.PHASECHK.TRANS64.TRYWAIT P0, [R3+URZ+0x70], R0 ;  /* 0x00007000030075a7 */ /* 0x0022e400080011ff */
[----:B---3--:R-:W-:Y:S05]  /*7880*/  @!P0 NANOSLEEP.SYNCS 0x989680 ;  /* 0x009896800000895d */ /* 0x008fea0003900000 */
[----:B------:R-:W3:Y:S02]  /*7890*/  @!P0 SYNCS.PHASECHK.TRANS64 P0, [R3+URZ+0x70], R0 ;  /* 0x00007000030085a7 */ /* 0x000ee400080010ff */
[----:B---3--:R-:W-:Y:S05]  /*78a0*/  @!P0 BRA `(.L_x_39) ;  /* 0xfffffffc00f08947 */ /* 0x008fea000383ffff */
[----:B------:R-:W-:Y:S05]  /*78b0*/  BRA `(.L_x_115) ;  /* 0xffffffa400c07947 */ /* 0x000fea000383ffff */
.L_x_43:
[----:B-1----:R-:W-:-:S07]  /*78c0*/  MOV R0, UR4 ;  /* 0x0000000400007c02 */ /* 0x002fce0008000f00 */
.L_x_116:
[----:B-1----:R1:W3:Y:S02]  /*78d0*/  SYNCS.PHASECHK.TRANS64.TRYWAIT P0, [R0+URZ], R3 ;  /* 0x00000003000075a7 */ /* 0x0022e400080011ff */
[----:B---3--:R-:W-:Y:S05]  /*78e0*/  @!P0 NANOSLEEP.SYNCS 0x989680 ;  /* 0x009896800000895d */ /* 0x008fea0003900000 */
[----:B------:R-:W3:Y:S02]  /*78f0*/  @!P0 SYNCS.PHASECHK.TRANS64 P0, [R0+URZ], R3 ;  /* 0x00000003000085a7 */ /* 0x000ee400080010ff */
[----:B---3--:R-:W-:Y:S05]  /*7900*/  @!P0 BRA `(.L_x_116) ;  /* 0xfffffffc00f08947 */ /* 0x008fea000383ffff */
[----:B------:R-:W-:Y:S05]  /*7910*/  BRA `(.L_x_117) ;  /* 0xffffffac00647947 */ /* 0x000fea000383ffff */
.L_x_44:
[----:B------:R-:W-:-:S07]  /*7920*/  MOV R0, UR5 ;  /* 0x0000000500007c02 */ /* 0x000fce0008000f00 */
.L_x_118:
[----:B-1----:R1:W3:Y:S02]  /*7930*/  SYNCS.PHASECHK.TRANS64.TRYWAIT P0, [R0+URZ], R3 ;  /* 0x00000003000075a7 */ /* 0x0022e400080011ff */
[----:B---3--:R-:W-:Y:S05]  /*7940*/  @!P0 NANOSLEEP.SYNCS 0x989680 ;  /* 0x009896800000895d */ /* 0x008fea0003900000 */
[----:B------:R-:W3:Y:S02]  /*7950*/  @!P0 SYNCS.PHASECHK.TRANS64 P0, [R0+URZ], R3 ;  /* 0x00000003000085a7 */ /* 0x000ee400080010ff */
[----:B---3--:R-:W-:Y:S05]  /*7960*/  @!P0 BRA `(.L_x_118) ;  /* 0xfffffffc00f08947 */ /* 0x008fea000383ffff */
[----:B------:R-:W-:Y:S05]  /*7970*/  BRA `(.L_x_119) ;  /* 0xffffffac00707947 */ /* 0x000fea000383ffff */
.L_x_45:
[----:B------:R-:W-:-:S07]  /*7980*/  MOV R0, UR5 ;  /* 0x0000000500007c02 */ /* 0x000fce0008000f00 */
.L_x_120:
[----:B-1----:R1:W3:Y:S02]  /*7990*/  SYNCS.PHASECHK.TRANS64.TRYWAIT P0, [R0+URZ], R3 ;  /* 0x00000003000075a7 */ /* 0x0022e400080011ff */
[----:B---3--:R-:W-:Y:S05]  /*79a0*/  @!P0 NANOSLEEP.SYNCS 0x989680 ;  /* 0x009896800000895d */ /* 0x008fea0003900000 */
[----:B------:R-:W3:Y:S02]  /*79b0*/  @!P0 SYNCS.PHASECHK.TRANS64 P0, [R0+URZ], R3 ;  /* 0x00000003000085a7 */ /* 0x000ee400080010ff */
[----:B---3--:R-:W-:Y:S05]  /*79c0*/  @!P0 BRA `(.L_x_120) ;  /* 0xfffffffc00f08947 */ /* 0x008fea000383ffff */
[----:B------:R-:W-:Y:S05]  /*79d0*/  BRA `(.L_x_121) ;  /* 0xffffffac007c7947 */ /* 0x000fea000383ffff */
.L_x_48:
[----:B--2---:R2:W3:Y:S02]  /*79e0*/  SYNCS.PHASECHK.TRANS64.TRYWAIT P0, [R2+URZ+0xd0], R5 ;  /* 0x0000d005020075a7 */ /* 0x0044e400080011ff */
[----:B---3--:R-:W-:Y:S05]  /*79f0*/  @!P0 NANOSLEEP.SYNCS 0x989680 ;  /* 0x009896800000895d */ /* 0x008fea0003900000 */
[----:B------:R-:W3:Y:S02]  /*7a00*/  @!P0 SYNCS.PHASECHK.TRANS64 P0, [R2+URZ+0xd0], R5 ;  /* 0x0000d005020085a7 */ /* 0x000ee400080010ff */
[----:B---3--:R-:W-:Y:S05]  /*7a10*/  @!P0 BRA `(.L_x_48) ;  /* 0xfffffffc00f08947 */ /* 0x008fea000383ffff */
[----:B------:R-:W-:Y:S05]  /*7a20*/  BRA `(.L_x_122) ;  /* 0xffffffac00e07947 */ /* 0x000fea000383ffff */
.L_x_49:
[----:B------:R-:W-:-:S07]  /*7a30*/  MOV R2, UR4 ;  /* 0x0000000400027c02 */ /* 0x000fce0008000f00 */
.L_x_123:
[----:B--2---:R2:W3:Y:S02]  /*7a40*/  SYNCS.PHASECHK.TRANS64.TRYWAIT P0, [R2+URZ+0x80], R5 ;  /* 0x00008005020075a7 */ /* 0x0044e400080011ff */
[----:B---3--:R-:W-:Y:S05]  /*7a50*/  @!P0 NANOSLEEP.SYNCS 0x989680 ;  /* 0x009896800000895d */ /* 0x008fea0003900000 */
[----:B------:R-:W3:Y:S02]  /*7a60*/  @!P0 SYNCS.PHASECHK.TRANS64 P0, [R2+URZ+0x80], R5 ;  /* 0x00008005020085a7 */ /* 0x000ee400080010ff */
[----:B---3--:R-:W-:Y:S05]  /*7a70*/  @!P0 BRA `(.L_x_123) ;  /* 0xfffffffc00f08947 */ /* 0x008fea000383ffff */
[----:B------:R-:W-:Y:S05]  /*7a80*/  BRA `(.L_x_124) ;  /* 0xffffffac00f07947 */ /* 0x000fea000383ffff */
.L_x_50:
[----:B--2---:R2:W3:Y:S02]  /*7a90*/  SYNCS.PHASECHK.TRANS64.TRYWAIT P1, [R2+URZ+0x70], R5 ;  /* 0x00007005020075a7 */ /* 0x0044e400080211ff */
[----:B---3--:R-:W-:Y:S05]  /*7aa0*/  @!P1 NANOSLEEP.SYNCS 0x989680 ;  /* 0x009896800000995d */ /* 0x008fea0003900000 */
[----:B------:R-:W3:Y:S02]  /*7ab0*/  @!P1 SYNCS.PHASECHK.TRANS64 P1, [R2+URZ+0x70], R5 ;  /* 0x00007005020095a7 */ /* 0x000ee400080210ff */
[----:B---3--:R-:W-:Y:S05]  /*7ac0*/  @!P1 BRA `(.L_x_50) ;  /* 0xfffffffc00f09947 */ /* 0x008fea000383ffff */
[----:B------:R-:W-:Y:S05]  /*7ad0*/  BRA `(.L_x_125) ;  /* 0xffffffb000207947 */ /* 0x000fea000383ffff */
.L_x_53:
[----:B------:R-:W-:-:S07]  /*7ae0*/  MOV R0, UR4 ;  /* 0x0000000400007c02 */ /* 0x000fce0008000f00 */
.L_x_126:
[----:B--2---:R2:W3:Y:S02]  /*7af0*/  SYNCS.PHASECHK.TRANS64.TRYWAIT P0, [R0+URZ+0x80], R3 ;  /* 0x00008003000075a7 */ /* 0x0044e400080011ff */
[----:B---3--:R-:W-:Y:S05]  /*7b00*/  @!P0 NANOSLEEP.SYNCS 0x989680 ;  /* 0x009896800000895d */ /* 0x008fea0003900000 */
[----:B------:R-:W3:Y:S02]  /*7b10*/  @!P0 SYNCS.PHASECHK.TRANS64 P0, [R0+URZ+0x80], R3 ;  /* 0x00008003000085a7 */ /* 0x000ee400080010ff */
[----:B---3--:R-:W-:Y:S05]  /*7b20*/  @!P0 BRA `(.L_x_126) ;  /* 0xfffffffc00f08947 */ /* 0x008fea000383ffff */
[----:B------:R-:W-:Y:S05]  /*7b30*/  BRA `(.L_x_52) ;  /* 0xffffffb000747947 */ /* 0x000fea000383ffff */
.L_x_60:
[----:B-1----:R1:W2:Y:S02]  /*7b40*/  SYNCS.PHASECHK.TRANS64.TRYWAIT P1, [R0+URZ+0x70], R5 ;  /* 0x00007005000075a7 */ /* 0x0022a400080211ff */
[----:B--2---:R-:W-:Y:S05]  /*7b50*/  @!P1 NANOSLEEP.SYNCS 0x989680 ;  /* 0x009896800000995d */ /* 0x004fea0003900000 */
[----:B------:R-:W2:Y:S02]  /*7b60*/  @!P1 SYNCS.PHASECHK.TRANS64 P1, [R0+URZ+0x70], R5 ;  /* 0x00007005000095a7 */ /* 0x000ea400080210ff */
[----:B--2---:R-:W-:Y:S05]  /*7b70*/  @!P1 BRA `(.L_x_60) ;  /* 0xfffffffc00f09947 */ /* 0x004fea000383ffff */
[----:B------:R-:W-:Y:S05]  /*7b80*/  BRA `(.L_x_127) ;  /* 0xffffffb400d47947 */ /* 0x000fea000383ffff */
.L_x_61:
[----:B------:R-:W-:-:S07]  /*7b90*/  MOV R3, UR19 ;  /* 0x0000001300037c02 */ /* 0x000fce0008000f00 */
.L_x_128:
[----:B-1----:R1:W2:Y:S02]  /*7ba0*/  SYNCS.PHASECHK.TRANS64.TRYWAIT P0, [R3+URZ+0xb0], R0 ;  /* 0x0000b000030075a7 */ /* 0x0022a400080011ff */
[----:B--2---:R-:W-:Y:S05]  /*7bb0*/  @!P0 NANOSLEEP.SYNCS 0x989680 ;  /* 0x009896800000895d */ /* 0x004fea0003900000 */
[----:B------:R-:W2:Y:S02]  /*7bc0*/  @!P0 SYNCS.PHASECHK.TRANS64 P0, [R3+URZ+0xb0], R0 ;  /* 0x0000b000030085a7 */ /* 0x000ea400080010ff */
[----:B--2---:R-:W-:Y:S05]  /*7bd0*/  @!P0 BRA `(.L_x_128) ;  /* 0xfffffffc00f08947 */ /* 0x004fea000383ffff */
[----:B------:R-:W-:Y:S05]  /*7be0*/  BRA `(.L_x_129) ;  /* 0xffffffb800087947 */ /* 0x000fea000383ffff */
.L_x_64:
[----:B------:R-:W-:Y:S07]  /*7bf0*/  MOV R0, UR6 ;  /* 0x0000000600007c02 */ /* 0x000fee0008000f00 */
.L_x_130:
[----:B-1----:R1:W2:Y:S02]  /*7c00*/  SYNCS.PHASECHK.TRANS64.TRYWAIT P0, [R0+URZ], R3 ;  /* 0x00000003000075a7 */ /* 0x0022a400080011ff */
[----:B--2---:R-:W-:Y:S05]  /*7c10*/  @!P0 NANOSLEEP.SYNCS 0x989680 ;  /* 0x009896800000895d */ /* 0x004fea0003900000 */
[----:B------:R-:W2:Y:S02]  /*7c20*/  @!P0 SYNCS.PHASECHK.TRANS64 P0, [R0+URZ], R3 ;  /* 0x00000003000085a7 */ /* 0x000ea400080010ff */
[----:B--2---:R-:W-:Y:S05]  /*7c30*/  @!P0 BRA `(.L_x_130) ;  /* 0xfffffffc00f08947 */ /* 0x004fea000383ffff */
[----:B------:R-:W-:Y:S05]  /*7c40*/  BRA `(.L_x_63) ;  /* 0xffffffb800407947 */ /* 0x000fea000383ffff */
.L_x_67:
[----:B------:R-:W-:-:S07]  /*7c50*/  MOV R0, UR4 ;  /* 0x0000000400007c02 */ /* 0x000fce0008000f00 */
.L_x_131:
[----:B--2---:R2:W4:Y:S02]  /*7c60*/  SYNCS.PHASECHK.TRANS64.TRYWAIT P0, [R0+URZ], R3 ;  /* 0x00000003000075a7 */ /* 0x00452400080011ff */
[----:B----4-:R-:W-:Y:S05]  /*7c70*/  @!P0 NANOSLEEP.SYNCS 0x989680 ;  /* 0x009896800000895d */ /* 0x010fea0003900000 */
[----:B------:R-:W4:Y:S02]  /*7c80*/  @!P0 SYNCS.PHASECHK.TRANS64 P0, [R0+URZ], R3 ;  /* 0x00000003000085a7 */ /* 0x000f2400080010ff */
[----:B----4-:R-:W-:Y:S05]  /*7c90*/  @!P0 BRA `(.L_x_131) ;  /* 0xfffffffc00f08947 */ /* 0x010fea000383ffff */
[----:B------:R-:W-:Y:S05]  /*7ca0*/  BRA `(.L_x_132) ;  /* 0xffffffb800e07947 */ /* 0x000fea000383ffff */
.L_x_68:
[----:B------:R-:W-:-:S07]  /*7cb0*/  MOV R0, UR5 ;  /* 0x0000000500007c02 */ /* 0x000fce0008000f00 */
.L_x_133:
[----:B-1----:R1:W2:Y:S02]  /*7cc0*/  SYNCS.PHASECHK.TRANS64.TRYWAIT P0, [R0+URZ], R3 ;  /* 0x00000003000075a7 */ /* 0x0022a400080011ff */
[----:B--2---:R-:W-:Y:S05]  /*7cd0*/  @!P0 NANOSLEEP.SYNCS 0x989680 ;  /* 0x009896800000895d */ /* 0x004fea0003900000 */
[----:B------:R-:W2:Y:S02]  /*7ce0*/  @!P0 SYNCS.PHASECHK.TRANS64 P0, [R0+URZ], R3 ;  /* 0x00000003000085a7 */ /* 0x000ea400080010ff */
[----:B--2---:R-:W-:Y:S05]  /*7cf0*/  @!P0 BRA `(.L_x_133) ;  /* 0xfffffffc00f08947 */ /* 0x004fea000383ffff */
[----:B------:R-:W-:Y:S05]  /*7d00*/  BRA `(.L_x_134) ;  /* 0xffffffb800ec7947 */ /* 0x000fea000383ffff */
.L_x_69:
[----:B------:R-:W-:-:S07]  /*7d10*/  MOV R0, UR5 ;  /* 0x0000000500007c02 */ /* 0x000fce0008000f00 */
.L_x_135:
[----:B-1----:R1:W2:Y:S02]  /*7d20*/  SYNCS.PHASECHK.TRANS64.TRYWAIT P0, [R0+URZ], R3 ;  /* 0x00000003000075a7 */ /* 0x0022a400080011ff */
[----:B--2---:R-:W-:Y:S05]  /*7d30*/  @!P0 NANOSLEEP.SYNCS 0x989680 ;  /* 0x009896800000895d */ /* 0x004fea0003900000 */
[----:B------:R-:W2:Y:S02]  /*7d40*/  @!P0 SYNCS.PHASECHK.TRANS64 P0, [R0+URZ], R3 ;  /* 0x00000003000085a7 */ /* 0x000ea400080010ff */
[----:B--2---:R-:W-:Y:S05]  /*7d50*/  @!P0 BRA `(.L_x_135) ;  /* 0xfffffffc00f08947 */ /* 0x004fea000383ffff */
[----:B------:R-:W-:Y:S05]  /*7d60*/  BRA `(.L_x_136) ;  /* 0xffffffb800f87947 */ /* 0x000fea000383ffff */
.L_x_70:
[----:B------:R-:W-:-:S07]  /*7d70*/  MOV R0, UR4 ;  /* 0x0000000400007c02 */ /* 0x000fce0008000f00 */
.L_x_137:
[----:B-1----:R1:W2:Y:S02]  /*7d80*/  SYNCS.PHASECHK.TRANS64.TRYWAIT P0, [R0+URZ], R3 ;  /* 0x00000003000075a7 */ /* 0x0022a400080011ff */
[----:B--2---:R-:W-:Y:S05]  /*7d90*/  @!P0 NANOSLEEP.SYNCS 0x989680 ;  /* 0x009896800000895d */ /* 0x004fea0003900000 */
[----:B------:R-:W2:Y:S02]  /*7da0*/  @!P0 SYNCS.PHASECHK.TRANS64 P0, [R0+URZ], R3 ;  /* 0x00000003000085a7 */ /* 0x000ea400080010ff */
[----:B--2---:R-:W-:Y:S05]  /*7db0*/  @!P0 BRA `(.L_x_137) ;  /* 0xfffffffc00f08947 */ /* 0x004fea000383ffff */
[----:B------:R-:W-:Y:S05]  /*7dc0*/  BRA `(.L_x_138) ;  /* 0xffffffbc00047947 */ /* 0x000fea000383ffff */
.L_x_75:
[----:B-1----:R1:W2:Y:S02]  /*7dd0*/  SYNCS.PHASECHK.TRANS64.TRYWAIT P0, [R8+URZ+0x70], R5 ;  /* 0x00007005080075a7 */ /* 0x0022a400080011ff */
[----:B--2---:R-:W-:Y:S05]  /*7de0*/  @!P0 NANOSLEEP.SYNCS 0x989680 ;  /* 0x009896800000895d */ /* 0x004fea0003900000 */
[----:B------:R-:W2:Y:S02]  /*7df0*/  @!P0 SYNCS.PHASECHK.TRANS64 P0, [R8+URZ+0x70], R5 ;  /* 0x00007005080085a7 */ /* 0x000ea400080010ff */
[----:B--2---:R-:W-:Y:S05]  /*7e00*/  @!P0 BRA `(.L_x_75) ;  /* 0xfffffffc00f08947 */ /* 0x004fea000383ffff */
[----:B------:R-:W-:Y:S05]  /*7e10*/  BRA `(.L_x_139) ;  /* 0xffffffc000387947 */ /* 0x000fea000383ffff */
.L_x_78:
[----:B------:R-:W-:Y:S07]  /*7e20*/  MOV R0, UR21 ;  /* 0x0000001500007c02 */ /* 0x000fee0008000f00 */
.L_x_140:
[----:B-1----:R1:W2:Y:S02]  /*7e30*/  SYNCS.PHASECHK.TRANS64.TRYWAIT P1, [R0+URZ+0x68], R5 ;  /* 0x00006805000075a7 */ /* 0x0022a400080211ff */
[----:B--2---:R-:W-:Y:S05]  /*7e40*/  @!P1 NANOSLEEP.SYNCS 0x989680 ;  /* 0x009896800000995d */ /* 0x004fea0003900000 */
[----:B------:R-:W2:Y:S02]  /*7e50*/  @!P1 SYNCS.PHASECHK.TRANS64 P1, [R0+URZ+0x68], R5 ;  /* 0x00006805000095a7 */ /* 0x000ea400080210ff */
[----:B--2---:R-:W-:Y:S05]  /*7e60*/  @!P1 BRA `(.L_x_140) ;  /* 0xfffffffc00f09947 */ /* 0x004fea000383ffff */
[----:B------:R-:W-:Y:S05]  /*7e70*/  BRA `(.L_x_77) ;  /* 0xffffffc400b47947 */ /* 0x000fea000383ffff */
.L_x_81:
[----:B-1----:R-:W-:Y:S07]  /*7e80*/  MOV R5, UR21 ;  /* 0x0000001500057c02 */ /* 0x002fee0008000f00 */
.L_x_141:
[----:B-1----:R1:W2:Y:S02]  /*7e90*/  SYNCS.PHASECHK.TRANS64.TRYWAIT P0, [R5+URZ+0x50], R4 ;  /* 0x00005004050075a7 */ /* 0x0022a400080011ff */
[----:B--2---:R-:W-:Y:S05]  /*7ea0*/  @!P0 NANOSLEEP.SYNCS 0x989680 ;  /* 0x009896800000895d */ /* 0x004fea0003900000 */
[----:B------:R-:W2:Y:S02]  /*7eb0*/  @!P0 SYNCS.PHASECHK.TRANS64 P0, [R5+URZ+0x50], R4 ;  /* 0x00005004050085a7 */ /* 0x000ea400080010ff */
[----:B--2---:R-:W-:Y:S05]  /*7ec0*/  @!P0 BRA `(.L_x_141) ;  /* 0xfffffffc00f08947 */ /* 0x004fea000383ffff */
[----:B------:R-:W-:Y:S05]  /*7ed0*/  BRA `(.L_x_142) ;  /* 0xffffffc8000c7947 */ /* 0x000fea000383ffff */
.L_x_82:
[----:B------:R-:W-:Y:S07]  /*7ee0*/  MOV R5, UR21 ;  /* 0x0000001500057c02 */ /* 0x000fee0008000f00 */
.L_x_143:
[----:B-1----:R1:W2:Y:S02]  /*7ef0*/  SYNCS.PHASECHK.TRANS64.TRYWAIT P0, [R5+URZ+0x58], R4 ;  /* 0x00005804050075a7 */ /* 0x0022a400080011ff */
[----:B--2---:R-:W-:Y:S05]  /*7f00*/  @!P0 NANOSLEEP.SYNCS 0x989680 ;  /* 0x009896800000895d */ /* 0x004fea0003900000 */
[----:B------:R-:W2:Y:S02]  /*7f10*/  @!P0 SYNCS.PHASECHK.TRANS64 P0, [R5+URZ+0x58], R4 ;  /* 0x00005804050085a7 */ /* 0x000ea400080010ff */
[----:B--2---:R-:W-:Y:S05]  /*7f20*/  @!P0 BRA `(.L_x_143) ;  /* 0xfffffffc00f08947 */ /* 0x004fea000383ffff */
[----:B------:R-:W-:Y:S05]  /*7f30*/  BRA `(.L_x_144) ;  /* 0xffffffc8004c7947 */ /* 0x000fea000383ffff */
.L_x_84:
[----:B------:R-:W-:-:S07]  /*7f40*/  MOV R0, UR21 ;  /* 0x0000001500007c02 */ /* 0x000fce0008000f00 */
.L_x_145:
[----:B-1----:R1:W2:Y:S02]  /*7f50*/  SYNCS.PHASECHK.TRANS64.TRYWAIT P0, [R0+URZ+0x50], R3 ;  /* 0x00005003000075a7 */ /* 0x0022a400080011ff */
[----:B--2---:R-:W-:Y:S05]  /*7f60*/  @!P0 NANOSLEEP.SYNCS 0x989680 ;  /* 0x009896800000895d */ /* 0x004fea0003900000 */
[----:B------:R-:W2:Y:S02]  /*7f70*/  @!P0 SYNCS.PHASECHK.TRANS64 P0, [R0+URZ+0x50], R3 ;  /* 0x00005003000085a7 */ /* 0x000ea400080010ff */
[----:B--2---:R-:W-:Y:S05]  /*7f80*/  @!P0 BRA `(.L_x_145) ;  /* 0xfffffffc00f08947 */ /* 0x004fea000383ffff */
[----:B------:R-:W-:Y:S05]  /*7f90*/  BRA `(.L_x_146) ;  /* 0xffffffc800bc7947 */ /* 0x000fea000383ffff */
.L_x_86:
[----:B-1----:R1:W2:Y:S02]  /*7fa0*/  SYNCS.PHASECHK.TRANS64.TRYWAIT P0, [R3+URZ+0x70], R0 ;  /* 0x00007000030075a7 */ /* 0x0022a400080011ff */
[----:B--2---:R-:W-:Y:S05]  /*7fb0*/  @!P0 NANOSLEEP.SYNCS 0x989680 ;  /* 0x009896800000895d */ /* 0x004fea0003900000 */
[----:B------:R-:W2:Y:S02]  /*7fc0*/  @!P0 SYNCS.PHASECHK.TRANS64 P0, [R3+URZ+0x70], R0 ;  /* 0x00007000030085a7 */ /* 0x000ea400080010ff */
[----:B--2---:R-:W-:Y:S05]  /*7fd0*/  @!P0 BRA `(.L_x_86) ;  /* 0xfffffffc00f08947 */ /* 0x004fea000383ffff */
[----:B------:R-:W-:Y:S05]  /*7fe0*/  BRA `(.L_x_147) ;  /* 0xffffffcc00847947 */ /* 0x000fea000383ffff */
.L_x_97:
[----:B--2---:R2:W1:Y:S02]  /*7ff0*/  SYNCS.PHASECHK.TRANS64.TRYWAIT P1, [R2+URZ+0x40], R5 ;  /* 0x00004005020075a7 */ /* 0x00446400080211ff */
[----:B-1----:R-:W-:Y:S05]  /*8000*/  @!P1 NANOSLEEP.SYNCS 0x989680 ;  /* 0x009896800000995d */ /* 0x002fea0003900000 */
[----:B------:R-:W1:Y:S02]  /*8010*/  @!P1 SYNCS.PHASECHK.TRANS64 P1, [R2+URZ+0x40], R5 ;  /* 0x00004005020095a7 */ /* 0x000e6400080210ff */
[----:B-1----:R-:W-:Y:S05]  /*8020*/  @!P1 BRA `(.L_x_97) ;  /* 0xfffffffc00f09947 */ /* 0x002fea000383ffff */
[----:B------:R-:W-:Y:S05]  /*8030*/  BRA `(.L_x_96) ;  /* 0xffffffd800f87947 */ /* 0x000fea000383ffff */
.L_x_99:
[----:B--2---:R2:W4:Y:S02]  /*8040*/  SYNCS.PHASECHK.TRANS64.TRYWAIT P0, [R100+URZ+0x90], R3 ;  /* 0x00009003640075a7 */ /* 0x00452400080011ff */
[----:B----4-:R-:W-:Y:S05]  /*8050*/  @!P0 NANOSLEEP.SYNCS 0x989680 ;  /* 0x009896800000895d */ /* 0x010fea0003900000 */
[----:B------:R-:W4:Y:S02]  /*8060*/  @!P0 SYNCS.PHASECHK.TRANS64 P0, [R100+URZ+0x90], R3 ;  /* 0x00009003640085a7 */ /* 0x000f2400080010ff */
[----:B----4-:R-:W-:Y:S05]  /*8070*/  @!P0 BRA `(.L_x_99) ;  /* 0xfffffffc00f08947 */ /* 0x010fea000383ffff */
[----:B------:R-:W-:Y:S05]  /*8080*/  BRA `(.L_x_98) ;  /* 0xffffffdc00487947 */ /* 0x000fea000383ffff */
.L_x_107:
[----:B---3--:R3:W4:Y:S02]  /*8090*/  SYNCS.PHASECHK.TRANS64.TRYWAIT P0, [R109+URZ+0x40], R4 ;  /* 0x000040046d0075a7 */ /* 0x00872400080011ff */
[----:B----4-:R-:W-:Y:S05]  /*80a0*/  @!P0 NANOSLEEP.SYNCS 0x989680 ;  /* 0x009896800000895d */ /* 0x010fea0003900000 */
[----:B------:R-:W4:Y:S02]  /*80b0*/  @!P0 SYNCS.PHASECHK.TRANS64 P0, [R109+URZ+0x40], R4 ;  /* 0x000040046d0085a7 */ /* 0x000f2400080010ff */
[----:B----4-:R-:W-:Y:S05]  /*80c0*/  @!P0 BRA `(.L_x_107) ;  /* 0xfffffffc00f08947 */ /* 0x010fea000383ffff */
[----:B------:R-:W-:Y:S05]  /*80d0*/  BRA `(.L_x_106) ;  /* 0xffffffe8003c7947 */ /* 0x000fea000383ffff */
        .weak           $__internal_0_$__cuda_sm10x_tcgen05_guardrail_trap_col_being_dealloced_not_returned_by_alloc
        .type           $__internal_0_$__cuda_sm10x_tcgen05_guardrail_trap_col_being_dealloced_not_returned_by_alloc,@function
        .size           $__internal_0_$__cuda_sm10x_tcgen05_guardrail_trap_col_being_dealloced_not_returned_by_alloc,($__internal_1_$__cuda_sm10x_tcgen05_guardrail_trap_phase_invalid_during_alloc - $__internal_0_$__cuda_sm10x_tcgen05_guardrail_trap_col_being_dealloced_not_returned_by_alloc)
$__internal_0_$__cuda_sm10x_tcgen05_guardrail_trap_col_being_dealloced_not_returned_by_alloc:
[----:B------:R-:W-:Y:S05]  /*80e0*/  BPT.TRAP 0x1 ;  /* 0x000000040000795c */ /* 0x000fea0000300000 */
[----:B------:R-:W-:-:S04]  /*80f0*/  HFMA2 R3, -RZ, RZ, 0, 0 ;  /* 0x00000000ff037431 */ /* 0x000fc800000001ff */
[----:B------:R-:W-:Y:S05]  /*8100*/  RET.REL.NODEC R2 `(_ZN7cutlass13device_kernelINS_4gemm6kernel13GemmUniversalIN4cute5tupleIJiiiiEEENS1_10collective13CollectiveMmaINS1_35MainloopSm100TmaUmmaWarpSpecializedILi4ELi2ELi4ENS5_IJNS4_1CILi2EEENSA_ILi1EEESC_EEEEENS5_IJNSA_ILi64EEENSA_ILi128EEENSA_ILi32EEEEEENS_12float_e4m3_tENS5_IJlSC_lEEESJ_SK_NS4_8TiledMMAINS4_8MMA_AtomIJNS4_10MMA_TraitsINS4_19SM100_MMA_F8F6F4_SSEJSJ_SJ_fSF_SG_NS4_17integral_constantINS4_4UMMA5MajorELSR_0EEESS_NSP_INSQ_7ScaleInELST_0EEESU_EEEEEENS4_6LayoutINS5_IJSC_SC_SC_EEENS5_IJNSA_ILi0EEESZ_SZ_EEEEENS5_IJNS4_10UnderscoreES12_S12_EEEEENS4_13SM90_TMA_LOADENS4_14ComposedLayoutINS4_7SwizzleILi1ELi4ELi3EEENS4_18smem_ptr_flag_bitsILi8EEENSX_INS5_IJNSA_ILi8EEESH_EEENS5_IJSH_SC_EEEEEEEvNS4_8identityENS4_23SM90_TMA_LOAD_MULTICASTES1F_vS1G_EENS_8epilogue10collective18CollectiveEpilogueINS1J_23Sm100TmaWarpSpecializedILi2ELi2ELi32ELb0ELb0EEEJSI_NS5_IJNSX_ISF_SC_EES1O_EEESJ_SK_SJ_SK_NS1J_6fusion15FusionCallbacksIS1N_NS1Q_17LinearCombinationISJ_fSJ_fLNS_15FloatRoundStyleE2EEESI_S1P_JEEENS4_5SM1004TMEM4LOAD26SM100_TMEM_LOAD_16dp32b32xES15_NS16_INS17_ILi2ELi4ELi3EEES1A_NSX_INS5_IJS1B_SF_EEENS5_IJSF_SC_EEEEEEENS4_39AutoVectorizingCopyWithAssumedAlignmentILi128EEENS4_14SM90_TMA_STOREES24_S26_S26_EEEvvEEEEvNT_6ParamsE) ;  /* 0xffffff7c02bc7950 */ /* 0x000fea0003c3ffff */
        .weak           $__internal_1_$__cuda_sm10x_tcgen05_guardrail_trap_phase_invalid_during_alloc
        .type           $__internal_1_$__cuda_sm10x_tcgen05_guardrail_trap_phase_invalid_during_alloc,@function
        .size           $__internal_1_$__cuda_sm10x_tcgen05_guardrail_trap_phase_invalid_during_alloc,($__internal_2_$__cuda_sm10x_tcgen05_guardrail_trap_unallocated_columns_being_dealloced - $__internal_1_$__cuda_sm10x_tcgen05_guardrail_trap_phase_invalid_during_alloc)
$__internal_1_$__cuda_sm10x_tcgen05_guardrail_trap_phase_invalid_during_alloc:
[----:B------:R-:W-:Y:S05]  /*8110*/  BPT.TRAP 0x1 ;  /* 0x000000040000795c */ /* 0x000fea0000300000 */
[----:B------:R-:W-:-:S04]  /*8120*/  MOV R5, 0x0 ;  /* 0x0000000000057802 */ /* 0x000fc80000000f00 */
[----:B------:R-:W-:Y:S05]  /*8130*/  RET.REL.NODEC R4 `(_ZN7cutlass13device_kernelINS_4gemm6kernel13GemmUniversalIN4cute5tupleIJiiiiEEENS1_10collective13CollectiveMmaINS1_35MainloopSm100TmaUmmaWarpSpecializedILi4ELi2ELi4ENS5_IJNS4_1CILi2EEENSA_ILi1EEESC_EEEEENS5_IJNSA_ILi64EEENSA_ILi128EEENSA_ILi32EEEEEENS_12float_e4m3_tENS5_IJlSC_lEEESJ_SK_NS4_8TiledMMAINS4_8MMA_AtomIJNS4_10MMA_TraitsINS4_19SM100_MMA_F8F6F4_SSEJSJ_SJ_fSF_SG_NS4_17integral_constantINS4_4UMMA5MajorELSR_0EEESS_NSP_INSQ_7ScaleInELST_0EEESU_EEEEEENS4_6LayoutINS5_IJSC_SC_SC_EEENS5_IJNSA_ILi0EEESZ_SZ_EEEEENS5_IJNS4_10UnderscoreES12_S12_EEEEENS4_13SM90_TMA_LOADENS4_14ComposedLayoutINS4_7SwizzleILi1ELi4ELi3EEENS4_18smem_ptr_flag_bitsILi8EEENSX_INS5_IJNSA_ILi8EEESH_EEENS5_IJSH_SC_EEEEEEEvNS4_8identityENS4_23SM90_TMA_LOAD_MULTICASTES1F_vS1G_EENS_8epilogue10collective18CollectiveEpilogueINS1J_23Sm100TmaWarpSpecializedILi2ELi2ELi32ELb0ELb0EEEJSI_NS5_IJNSX_ISF_SC_EES1O_EEESJ_SK_SJ_SK_NS1J_6fusion15FusionCallbacksIS1N_NS1Q_17LinearCombinationISJ_fSJ_fLNS_15FloatRoundStyleE2EEESI_S1P_JEEENS4_5SM1004TMEM4LOAD26SM100_TMEM_LOAD_16dp32b32xES15_NS16_INS17_ILi2ELi4ELi3EEES1A_NSX_INS5_IJS1B_SF_EEENS5_IJSF_SC_EEEEEEENS4_39AutoVectorizingCopyWithAssumedAlignmentILi128EEENS4_14SM90_TMA_STOREES24_S26_S26_EEEvvEEEEvNT_6ParamsE) ;  /* 0xffffff7c04b07950 */ /* 0x000fea0003c3ffff */
        .weak           $__internal_2_$__cuda_sm10x_tcgen05_guardrail_trap_unallocated_columns_being_dealloced
        .type           $__internal_2_$__cuda_sm10x_tcgen05_guardrail_trap_unallocated_columns_being_dealloced,@function
        .size           $__internal_2_$__cuda_sm10x_tcgen05_guardrail_trap_unallocated_columns_being_dealloced,(.L_x_149 - $__internal_2_$__cuda_sm10x_tcgen05_guardrail_trap_unallocated_columns_being_dealloced)
$__internal_2_$__cuda_sm10x_tcgen05_guardrail_trap_unallocated_columns_being_dealloced:
[----:B------:R-:W-:Y:S05]  /*8140*/  BPT.TRAP 0x1 ;  /* 0x000000040000795c */ /* 0x000fea0000300000 */
[----:B------:R-:W-:-:S04]  /*8150*/  HFMA2 R3, -RZ, RZ, 0, 0 ;  /* 0x00000000ff037431 */ /* 0x000fc800000001ff */
[----:B------:R-:W-:Y:S05]  /*8160*/  RET.REL.NODEC R2 `(_ZN7cutlass13device_kernelINS_4gemm6kernel13GemmUniversalIN4cute5tupleIJiiiiEEENS1_10collective13CollectiveMmaINS1_35MainloopSm100TmaUmmaWarpSpecializedILi4ELi2ELi4ENS5_IJNS4_1CILi2EEENSA_ILi1EEESC_EEEEENS5_IJNSA_ILi64EEENSA_ILi128EEENSA_ILi32EEEEEENS_12float_e4m3_tENS5_IJlSC_lEEESJ_SK_NS4_8TiledMMAINS4_8MMA_AtomIJNS4_10MMA_TraitsINS4_19SM100_MMA_F8F6F4_SSEJSJ_SJ_fSF_SG_NS4_17integral_constantINS4_4UMMA5MajorELSR_0EEESS_NSP_INSQ_7ScaleInELST_0EEESU_EEEEEENS4_6LayoutINS5_IJSC_SC_SC_EEENS5_IJNSA_ILi0EEESZ_SZ_EEEEENS5_IJNS4_10UnderscoreES12_S12_EEEEENS4_13SM90_TMA_LOADENS4_14ComposedLayoutINS4_7SwizzleILi1ELi4ELi3EEENS4_18smem_ptr_flag_bitsILi8EEENSX_INS5_IJNSA_ILi8EEESH_EEENS5_IJSH_SC_EEEEEEEvNS4_8identityENS4_23SM90_TMA_LOAD_MULTICASTES1F_vS1G_EENS_8epilogue10collective18CollectiveEpilogueINS1J_23Sm100TmaWarpSpecializedILi2ELi2ELi32ELb0ELb0EEEJSI_NS5_IJNSX_ISF_SC_EES1O_EEESJ_SK_SJ_SK_NS1J_6fusion15FusionCallbacksIS1N_NS1Q_17LinearCombinationISJ_fSJ_fLNS_15FloatRoundStyleE2EEESI_S1P_JEEENS4_5SM1004TMEM4LOAD26SM100_TMEM_LOAD_16dp32b32xES15_NS16_INS17_ILi2ELi4ELi3EEES1A_NSX_INS5_IJS1B_SF_EEENS5_IJSF_SC_EEEEEEENS4_39AutoVectorizingCopyWithAssumedAlignmentILi128EEENS4_14SM90_TMA_STOREES24_S26_S26_EEEvvEEEEvNT_6ParamsE) ;  /* 0xffffff7c02a47950 */ /* 0x000fea0003c3ffff */
.L_x_148:
[----:B------:R-:W-:-:S00]  /*8170*/  BRA `(.L_x_148) ;  /* 0xfffffffc00fc7947 */ /* 0x000fc0000383ffff */
[----:B------:R-:W-:-:S00]  /*8180*/  NOP ;  /* 0x0000000000007918 */ /* 0x000fc00000000000 */
[----:B------:R-:W-:-:S00]  /*8190*/  NOP ;  /* 0x0000000000007918 */ /* 0x000fc00000000000 */
[----:B------:R-:W-:-:S00]  /*81a0*/  NOP ;  /* 0x0000000000007918 */ /* 0x000fc00000000000 */
[----:B------:R-:W-:-:S00]  /*81b0*/  NOP ;  /* 0x0000000000007918 */ /* 0x000fc00000000000 */
[----:B------:R-:W-:-:S00]  /*81c0*/  NOP ;  /* 0x0000000000007918 */ /* 0x000fc00000000000 */
[----:B------:R-:W-:-:S00]  /*81d0*/  NOP ;  /* 0x0000000000007918 */ /* 0x000fc00000000000 */
[----:B------:R-:W-:-:S00]  /*81e0*/  NOP ;  /* 0x0000000000007918 */ /* 0x000fc00000000000 */
[----:B------:R-:W-:-:S00]  /*81f0*/  NOP ;  /* 0x0000000000007918 */ /* 0x000fc00000000000 */
.L_x_149:


//--------------------- .nv.global.init           --------------------------
	.section	.nv.global.init,"aw",@progbits
.nv.global.init:
	.type		$str$27,@object
	.size		$str$27,($str$28 - $str$27)
$str$27:
        /*0000*/ 	.byte	0x28, 0x61, 0x64, 0x64, 0x72, 0x65, 0x73, 0x73, 0x20, 0x26, 0x20, 0x6d, 0x61, 0x73, 0x6b, 0x29
        /*0010*/ 	.byte	0x20, 0x3d, 0x3d, 0x20, 0x30, 0x00
	.type		$str$28,@object
	.size		$str$28,($str$26 - $str$28)
$str$28:
        /*0016*/ 	.byte	0x2f, 0x74, 0x6d, 0x70, 0x2f, 0x63, 0x75, 0x74, 0x6c, 0x61, 0x73, 0x73, 0x5f, 0x73, 0x77, 0x65
        /*0026*/ 	.byte	0x65, 0x70, 0x5f, 0x73, 0x72, 0x63, 0x2f, 0x69, 0x6e, 0x63, 0x6c, 0x75, 0x64, 0x65, 0x2f, 0x63
        /*0036*/ 	.byte	0x75, 0x74, 0x65, 0x2f, 0x70, 0x6f, 0x69, 0x6e, 0x74, 0x65, 0x72, 0x5f, 0x66, 0x6c, 0x61, 0x67
        /*0046*/ 	.byte	0x67, 0x65, 0x64, 0x2e, 0x68, 0x70, 0x70, 0x00
	.type		$str$26,@object
	.size		$str$26,($str$25 - $str$26)
$str$26:
        /*004e*/ 	.byte	0x2f, 0x74, 0x6d, 0x70, 0x2f, 0x63, 0x75, 0x74, 0x6c, 0x61, 0x73, 0x73, 0x5f, 0x73, 0x77, 0x65
        /*005e*/ 	.byte	0x65, 0x70, 0x5f, 0x73, 0x72, 0x63, 0x2f, 0x69, 0x6e, 0x63, 0x6c, 0x75, 0x64, 0x65, 0x2f, 0x63
        /*006e*/ 	.byte	0x75, 0x74, 0x65, 0x2f, 0x61, 0x74, 0x6f, 0x6d, 0x2f, 0x63, 0x6f, 0x70, 0x79, 0x5f, 0x74, 0x72
        /*007e*/ 	.byte	0x61, 0x69, 0x74, 0x73, 0x5f, 0x73, 0x6d, 0x31, 0x30, 0x30, 0x2e, 0x68, 0x70, 0x70, 0x00
	.type		$str$25,@object
	.size		$str$25,(__unnamed_1 - $str$25)
$str$25:
        /*008d*/ 	.byte	0x28, 0x28, 0x75, 0x69, 0x6e, 0x74, 0x33, 0x32, 0x5f, 0x74, 0x28, 0x74, 0x68, 0x72, 0x65, 0x61
        /*009d*/ 	.byte	0x64, 0x49, 0x64, 0x78, 0x2e, 0x78, 0x29, 0x20, 0x2f, 0x20, 0x33, 0x32, 0x29, 0x20, 0x25, 0x20
        /*00ad*/ 	.byte	0x34, 0x29, 0x20, 0x3d, 0x3d, 0x20, 0x28, 0x28, 0x28, 0x74, 0x6d, 0x65, 0x6d, 0x5f, 0x61, 0x64
        /*00bd*/ 	.byte	0x64, 0x72, 0x20, 0x3e, 0x3e, 0x20, 0x31, 0x36, 0x29, 0x20, 0x2f, 0x20, 0x33, 0x32, 0x29, 0x20
        /*00cd*/ 	.byte	0x25, 0x20, 0x34, 0x29, 0x00
	.type		__unnamed_1,@object
	.size		__unnamed_1,(__unnamed_2 - __unnamed_1)
__unnamed_1:
        /*00d2*/ 	.byte	0x61, 0x75, 0x74, 0x6f, 0x20, 0x63, 0x75, 0x74, 0x65, 0x3a, 0x3a, 0x61, 0x73, 0x5f, 0x70, 0x6f
        /* <DEDUP_REMOVED lines=24> */
        /*0262*/ 	.byte	0x3c, 0x34, 0x30, 0x39, 0x36, 0x3e, 0x3e, 0x3e, 0x3e, 0x5d, 0x00
	.type		__unnamed_2,@object
	.size		__unnamed_2,(.L_2 - __unnamed_2)
__unnamed_2:
        /* <DEDUP_REMOVED lines=40> */
        /*04ed*/ 	.byte	0x74, 0x65, 0x3a, 0x3a, 0x43, 0x3c, 0x30, 0x3e, 0x3e, 0x3e, 0x3e, 0x5d, 0x00
.L_2:


//--------------------- .nv.shared._ZN7cutlass13device_kernelINS_4gemm6kernel13GemmUniversalIN4cute5tupleIJiiiiEEENS1_10collective13CollectiveMmaINS1_35MainloopSm100TmaUmmaWarpSpecializedILi4ELi2ELi4ENS5_IJNS4_1CILi2EEENSA_ILi1EEESC_EEEEENS5_IJNSA_ILi64EEENSA_ILi128EEENSA_ILi32EEEEEENS_12float_e4m3_tENS5_IJlSC_lEEESJ_SK_NS4_8TiledMMAINS4_8MMA_AtomIJNS4_10MMA_TraitsINS4_19SM100_MMA_F8F6F4_SSEJSJ_SJ_fSF_SG_NS4_17integral_constantINS4_4UMMA5MajorELSR_0EEESS_NSP_INSQ_7ScaleInELST_0EEESU_EEEEEENS4_6LayoutINS5_IJSC_SC_SC_EEENS5_IJNSA_ILi0EEESZ_SZ_EEEEENS5_IJNS4_10UnderscoreES12_S12_EEEEENS4_13SM90_TMA_LOADENS4_14ComposedLayoutINS4_7SwizzleILi1ELi4ELi3EEENS4_18smem_ptr_flag_bitsILi8EEENSX_INS5_IJNSA_ILi8EEESH_EEENS5_IJSH_SC_EEEEEEEvNS4_8identityENS4_23SM90_TMA_LOAD_MULTICASTES1F_vS1G_EENS_8epilogue10collective18CollectiveEpilogueINS1J_23Sm100TmaWarpSpecializedILi2ELi2ELi32ELb0ELb0EEEJSI_NS5_IJNSX_ISF_SC_EES1O_EEESJ_SK_SJ_SK_NS1J_6fusion15FusionCallbacksIS1N_NS1Q_17LinearCombinationISJ_fSJ_fLNS_15FloatRoundStyleE2EEESI_S1P_JEEENS4_5SM1004TMEM4LOAD26SM100_TMEM_LOAD_16dp32b32xES15_NS16_INS17_ILi2ELi4ELi3EEES1A_NSX_INS5_IJS1B_SF_EEENS5_IJSF_SC_EEEEEEENS4_39AutoVectorizingCopyWithAssumedAlignmentILi128EEENS4_14SM90_TMA_STOREES24_S26_S26_EEEvvEEEEvNT_6ParamsE --------------------------
	.section	.nv.shared._ZN7cutlass13device_kernelINS_4gemm6kernel13GemmUniversalIN4cute5tupleIJiiiiEEENS1_10collective13CollectiveMmaINS1_35MainloopSm100TmaUmmaWarpSpecializedILi4ELi2ELi4ENS5_IJNS4_1CILi2EEENSA_ILi1EEESC_EEEEENS5_IJNSA_ILi64EEENSA_ILi128EEENSA_ILi32EEEEEENS_12float_e4m3_tENS5_IJlSC_lEEESJ_SK_NS4_8TiledMMAINS4_8MMA_AtomIJNS4_10MMA_TraitsINS4_19SM100_MMA_F8F6F4_SSEJSJ_SJ_fSF_SG_NS4_17integral_constantINS4_4UMMA5MajorELSR_0EEESS_NSP_INSQ_7ScaleInELST_0EEESU_EEEEEENS4_6LayoutINS5_IJSC_SC_SC_EEENS5_IJNSA_ILi0EEESZ_SZ_EEEEENS5_IJNS4_10UnderscoreES12_S12_EEEEENS4_13SM90_TMA_LOADENS4_14ComposedLayoutINS4_7SwizzleILi1ELi4ELi3EEENS4_18smem_ptr_flag_bitsILi8EEENSX_INS5_IJNSA_ILi8EEESH_EEENS5_IJSH_SC_EEEEEEEvNS4_8identityENS4_23SM90_TMA_LOAD_MULTICASTES1F_vS1G_EENS_8epilogue10collective18CollectiveEpilogueINS1J_23Sm100TmaWarpSpecializedILi2ELi2ELi32ELb0ELb0EEEJSI_NS5_IJNSX_ISF_SC_EES1O_EEESJ_SK_SJ_SK_NS1J_6fusion15FusionCallbacksIS1N_NS1Q_17LinearCombinationISJ_fSJ_fLNS_15FloatRoundStyleE2EEESI_S1P_JEEENS4_5SM1004TMEM4LOAD26SM100_TMEM_LOAD_16dp32b32xES15_NS16_INS17_ILi2ELi4ELi3EEES1A_NSX_INS5_IJS1B_SF_EEENS5_IJSF_SC_EEEEEEENS4_39AutoVectorizingCopyWithAssumedAlignmentILi128EEENS4_14SM90_TMA_STOREES24_S26_S26_EEEvvEEEEvNT_6ParamsE,"aw",@nobits
	.sectionflags	@""
	.align	16
	.zero		1024


//--------------------- .nv.shared.reserved.0     --------------------------
	.section	.nv.shared.reserved.0,"aw",@nobits
	.weak		__nv_reservedSMEM_offset_0_alias
	.size		__nv_reservedSMEM_offset_0_alias, 0, 64
	.other		__nv_reservedSMEM_offset_0_alias,@"STO_CUDA_RESERVED_SHARED STV_DEFAULT"
__nv_reservedSMEM_offset_0_alias:
	.zero		0
.nv.shared.reserved.0:
	.zero		64
	.weak		__nv_reservedSMEM_tcgen05_partition
	.type		__nv_reservedSMEM_tcgen05_partition,@object
	.size		__nv_reservedSMEM_tcgen05_partition,(.L_0 - __nv_reservedSMEM_tcgen05_partition)
__nv_reservedSMEM_tcgen05_partition:
	.zero		32
.L_0:


//--------------------- .nv.global                --------------------------
	.section	.nv.global,"aw",@nobits
.nv.global:
	.type		_ZN39_INTERNAL_eaf1f3f5_4_k_cu_15511a61_87244cute1_E,@object
	.size		_ZN39_INTERNAL_eaf1f3f5_4_k_cu_15511a61_87244cute1_E,(_ZN39_INTERNAL_eaf1f3f5_4_k_cu_15511a61_87244cuda3std3__45__cpo6cbeginE - _ZN39_INTERNAL_eaf1f3f5_4_k_cu_15511a61_87244cute1_E)
_ZN39_INTERNAL_eaf1f3f5_4_k_cu_15511a61_87244cute1_E:
	.zero		1
	.type		_ZN39_INTERNAL_eaf1f3f5_4_k_cu_15511a61_87244cuda3std3__45__cpo6cbeginE,@object
	.size		_ZN39_INTERNAL_eaf1f3f5_4_k_cu_15511a61_87244cuda3std3__45__cpo6cbeginE,(_ZN39_INTERNAL_eaf1f3f5_4_k_cu_15511a61_87244cuda3std3__48in_placeE - _ZN39_INTERNAL_eaf1f3f5_4_k_cu_15511a61_87244cuda3std3__45__cpo6cbeginE)
_ZN39_INTERNAL_eaf1f3f5_4_k_cu_15511a61_87244cuda3std3__45__cpo6cbeginE:
	.zero		1
	.type		_ZN39_INTERNAL_eaf1f3f5_4_k_cu_15511a61_87244cuda3std3__48in_placeE,@object
	.size		_ZN39_INTERNAL_eaf1f3f5_4_k_cu_15511a61_87244cuda3std3__48in_placeE,(_ZN39_INTERNAL_eaf1f3f5_4_k_cu_15511a61_87244cuda3std6ranges3__45__cpo9iter_moveE - _ZN39_INTERNAL_eaf1f3f5_4_k_cu_15511a61_87244cuda3std3__48in_placeE)
_ZN39_INTERNAL_eaf1f3f5_4_k_cu_15511a61_87244cuda3std3__48in_placeE:
	.zero		1
	.type		_ZN39_INTERNAL_eaf1f3f5_4_k_cu_15511a61_87244cuda3std6ranges3__45__cpo9iter_moveE,@object
	.size		_ZN39_INTERNAL_eaf1f3f5_4_k_cu_15511a61_87244cuda3std6ranges3__45__cpo9iter_moveE,(_ZN39_INTERNAL_eaf1f3f5_4_k_cu_15511a61_87244cuda3std3__45__cpo5beginE - _ZN39_INTERNAL_eaf1f3f5_4_k_cu_15511a61_87244cuda3std6ranges3__45__cpo9iter_moveE)
_ZN39_INTERNAL_eaf1f3f5_4_k_cu_15511a61_87244cuda3std6ranges3__45__cpo9iter_moveE:
	.zero		1
	.type		_ZN39_INTERNAL_eaf1f3f5_4_k_cu_15511a61_87244cuda3std3__45__cpo5beginE,@object
	.size		_ZN39_INTERNAL_eaf1f3f5_4_k_cu_15511a61_87244cuda3std3__45__cpo5beginE,(_ZN39_INTERNAL_eaf1f3f5_4_k_cu_15511a61_87244cuda3std3__441_GLOBAL__N__eaf1f3f5_4_k_cu_15511a61_87246ignoreE - _ZN39_INTERNAL_eaf1f3f5_4_k_cu_15511a61_87244cuda3std3__45__cpo5beginE)
_ZN39_INTERNAL_eaf1f3f5_4_k_cu_15511a61_87244cuda3std3__45__cpo5beginE:
	.zero		1
	.type		_ZN39_INTERNAL_eaf1f3f5_4_k_cu_15511a61_87244cuda3std3__441_GLOBAL__N__eaf1f3f5_4_k_cu_15511a61_87246ignoreE,@object
	.size		_ZN39_INTERNAL_eaf1f3f5_4_k_cu_15511a61_87244cuda3std3__441_GLOBAL__N__eaf1f3f5_4_k_cu_15511a61_87246ignoreE,(_ZN39_INTERNAL_eaf1f3f5_4_k_cu_15511a61_87244cute7productE - _ZN39_INTERNAL_eaf1f3f5_4_k_cu_15511a61_87244cuda3std3__441_GLOBAL__N__eaf1f3f5_4_k_cu_15511a61_87246ignoreE)
_ZN39_INTERNAL_eaf1f3f5_4_k_cu_15511a61_87244cuda3std3__441_GLOBAL__N__eaf1f3f5_4_k_cu_15511a61_87246ignoreE:
	.zero		1
	.type		_ZN39_INTERNAL_eaf1f3f5_4_k_cu_15511a61_87244cute7productE,@object
	.size		_ZN39_INTERNAL_eaf1f3f5_4_k_cu_15511a61_87244cute7productE,(_ZN39_INTERNAL_eaf1f3f5_4_k_cu_15511a61_87244cuda3std3__45__cpo3endE - _ZN39_INTERNAL_eaf1f3f5_4_k_cu_15511a61_87244cute7productE)
_ZN39_INTERNAL_eaf1f3f5_4_k_cu_15511a61_87244cute7productE:
	.zero		1
	.type		_ZN39_INTERNAL_eaf1f3f5_4_k_cu_15511a61_87244cuda3std3__45__cpo3endE,@object
	.size		_ZN39_INTERNAL_eaf1f3f5_4_k_cu_15511a61_87244cuda3std3__45__cpo3endE,(_ZN39_INTERNAL_eaf1f3f5_4_k_cu_15511a61_87244cuda3std3__419piecewise_constructE - _ZN39_INTERNAL_eaf1f3f5_4_k_cu_15511a61_87244cuda3std3__45__cpo3endE)
_ZN39_INTERNAL_eaf1f3f5_4_k_cu_15511a61_87244cuda3std3__45__cpo3endE:
	.zero		1
	.type		_ZN39_INTERNAL_eaf1f3f5_4_k_cu_15511a61_87244cuda3std3__419piecewise_constructE,@object
	.size		_ZN39_INTERNAL_eaf1f3f5_4_k_cu_15511a61_87244cuda3std3__419piecewise_constructE,(_ZN39_INTERNAL_eaf1f3f5_4_k_cu_15511a61_87244cuda3std3__45__cpo4cendE - _ZN39_INTERNAL_eaf1f3f5_4_k_cu_15511a61_87244cuda3std3__419piecewise_constructE)
_ZN39_INTERNAL_eaf1f3f5_4_k_cu_15511a61_87244cuda3std3__419piecewise_constructE:
	.zero		1
	.type		_ZN39_INTERNAL_eaf1f3f5_4_k_cu_15511a61_87244cuda3std3__45__cpo4cendE,@object
	.size		_ZN39_INTERNAL_eaf1f3f5_4_k_cu_15511a61_87244cuda3std3__45__cpo4cendE,(_ZN39_INTERNAL_eaf1f3f5_4_k_cu_15511a61_87244cuda3std6ranges3__45__cpo4swapE - _ZN39_INTERNAL_eaf1f3f5_4_k_cu_15511a61_87244cuda3std3__45__cpo4cendE)
_ZN39_INTERNAL_eaf1f3f5_4_k_cu_15511a61_87244cuda3std3__45__cpo4cendE:
	.zero		1
	.type		_ZN39_INTERNAL_eaf1f3f5_4_k_cu_15511a61_87244cuda3std6ranges3__45__cpo4swapE,@object
	.size		_ZN39_INTERNAL_eaf1f3f5_4_k_cu_15511a61_87244cuda3std6ranges3__45__cpo4swapE,(.L_10 - _ZN39_INTERNAL_eaf1f3f5_4_k_cu_15511a61_87244cuda3std6ranges3__45__cpo4swapE)
_ZN39_INTERNAL_eaf1f3f5_4_k_cu_15511a61_87244cuda3std6ranges3__45__cpo4swapE:
	.zero		1
.L_10:


//--------------------- .nv.constant0._ZN7cutlass13device_kernelINS_4gemm6kernel13GemmUniversalIN4cute5tupleIJiiiiEEENS1_10collective13CollectiveMmaINS1_35MainloopSm100TmaUmmaWarpSpecializedILi4ELi2ELi4ENS5_IJNS4_1CILi2EEENSA_ILi1EEESC_EEEEENS5_IJNSA_ILi64EEENSA_ILi128EEENSA_ILi32EEEEEENS_12float_e4m3_tENS5_IJlSC_lEEESJ_SK_NS4_8TiledMMAINS4_8MMA_AtomIJNS4_10MMA_TraitsINS4_19SM100_MMA_F8F6F4_SSEJSJ_SJ_fSF_SG_NS4_17integral_constantINS4_4UMMA5MajorELSR_0EEESS_NSP_INSQ_7ScaleInELST_0EEESU_EEEEEENS4_6LayoutINS5_IJSC_SC_SC_EEENS5_IJNSA_ILi0EEESZ_SZ_EEEEENS5_IJNS4_10UnderscoreES12_S12_EEEEENS4_13SM90_TMA_LOADENS4_14ComposedLayoutINS4_7SwizzleILi1ELi4ELi3EEENS4_18smem_ptr_flag_bitsILi8EEENSX_INS5_IJNSA_ILi8EEESH_EEENS5_IJSH_SC_EEEEEEEvNS4_8identityENS4_23SM90_TMA_LOAD_MULTICASTES1F_vS1G_EENS_8epilogue10collective18CollectiveEpilogueINS1J_23Sm100TmaWarpSpecializedILi2ELi2ELi32ELb0ELb0EEEJSI_NS5_IJNSX_ISF_SC_EES1O_EEESJ_SK_SJ_SK_NS1J_6fusion15FusionCallbacksIS1N_NS1Q_17LinearCombinationISJ_fSJ_fLNS_15FloatRoundStyleE2EEESI_S1P_JEEENS4_5SM1004TMEM4LOAD26SM100_TMEM_LOAD_16dp32b32xES15_NS16_INS17_ILi2ELi4ELi3EEES1A_NSX_INS5_IJS1B_SF_EEENS5_IJSF_SC_EEEEEEENS4_39AutoVectorizingCopyWithAssumedAlignmentILi128EEENS4_14SM90_TMA_STOREES24_S26_S26_EEEvvEEEEvNT_6ParamsE --------------------------
	.section	.nv.constant0._ZN7cutlass13device_kernelINS_4gemm6kernel13GemmUniversalIN4cute5tupleIJiiiiEEENS1_10collective13CollectiveMmaINS1_35MainloopSm100TmaUmmaWarpSpecializedILi4ELi2ELi4ENS5_IJNS4_1CILi2EEENSA_ILi1EEESC_EEEEENS5_IJNSA_ILi64EEENSA_ILi128EEENSA_ILi32EEEEEENS_12float_e4m3_tENS5_IJlSC_lEEESJ_SK_NS4_8TiledMMAINS4_8MMA_AtomIJNS4_10MMA_TraitsINS4_19SM100_MMA_F8F6F4_SSEJSJ_SJ_fSF_SG_NS4_17integral_constantINS4_4UMMA5MajorELSR_0EEESS_NSP_INSQ_7ScaleInELST_0EEESU_EEEEEENS4_6LayoutINS5_IJSC_SC_SC_EEENS5_IJNSA_ILi0EEESZ_SZ_EEEEENS5_IJNS4_10UnderscoreES12_S12_EEEEENS4_13SM90_TMA_LOADENS4_14ComposedLayoutINS4_7SwizzleILi1ELi4ELi3EEENS4_18smem_ptr_flag_bitsILi8EEENSX_INS5_IJNSA_ILi8EEESH_EEENS5_IJSH_SC_EEEEEEEvNS4_8identityENS4_23SM90_TMA_LOAD_MULTICASTES1F_vS1G_EENS_8epilogue10collective18CollectiveEpilogueINS1J_23Sm100TmaWarpSpecializedILi2ELi2ELi32ELb0ELb0EEEJSI_NS5_IJNSX_ISF_SC_EES1O_EEESJ_SK_SJ_SK_NS1J_6fusion15FusionCallbacksIS1N_NS1Q_17LinearCombinationISJ_fSJ_fLNS_15FloatRoundStyleE2EEESI_S1P_JEEENS4_5SM1004TMEM4LOAD26SM100_TMEM_LOAD_16dp32b32xES15_NS16_INS17_ILi2ELi4ELi3EEES1A_NSX_INS5_IJS1B_SF_EEENS5_IJSF_SC_EEEEEEENS4_39AutoVectorizingCopyWithAssumedAlignmentILi128EEENS4_14SM90_TMA_STOREES24_S26_S26_EEEvvEEEEvNT_6ParamsE,"a",@progbits
	.sectionflags	@""
	.align	4
.nv.constant0._ZN7cutlass13device_kernelINS_4gemm6kernel13GemmUniversalIN4cute5tupleIJiiiiEEENS1_10collective13CollectiveMmaINS1_35MainloopSm100TmaUmmaWarpSpecializedILi4ELi2ELi4ENS5_IJNS4_1CILi2EEENSA_ILi1EEESC_EEEEENS5_IJNSA_ILi64EEENSA_ILi128EEENSA_ILi32EEEEEENS_12float_e4m3_tENS5_IJlSC_lEEESJ_SK_NS4_8TiledMMAINS4_8MMA_AtomIJNS4_10MMA_TraitsINS4_19SM100_MMA_F8F6F4_SSEJSJ_SJ_fSF_SG_NS4_17integral_constantINS4_4UMMA5MajorELSR_0EEESS_NSP_INSQ_7ScaleInELST_0EEESU_EEEEEENS4_6LayoutINS5_IJSC_SC_SC_EEENS5_IJNSA_ILi0EEESZ_SZ_EEEEENS5_IJNS4_10UnderscoreES12_S12_EEEEENS4_13SM90_TMA_LOADENS4_14ComposedLayoutINS4_7SwizzleILi1ELi4ELi3EEENS4_18smem_ptr_flag_bitsILi8EEENSX_INS5_IJNSA_ILi8EEESH_EEENS5_IJSH_SC_EEEEEEEvNS4_8identityENS4_23SM90_TMA_LOAD_MULTICASTES1F_vS1G_EENS_8epilogue10collective18CollectiveEpilogueINS1J_23Sm100TmaWarpSpecializedILi2ELi2ELi32ELb0ELb0EEEJSI_NS5_IJNSX_ISF_SC_EES1O_EEESJ_SK_SJ_SK_NS1J_6fusion15FusionCallbacksIS1N_NS1Q_17LinearCombinationISJ_fSJ_fLNS_15FloatRoundStyleE2EEESI_S1P_JEEENS4_5SM1004TMEM4LOAD26SM100_TMEM_LOAD_16dp32b32xES15_NS16_INS17_ILi2ELi4ELi3EEES1A_NSX_INS5_IJS1B_SF_EEENS5_IJSF_SC_EEEEEEENS4_39AutoVectorizingCopyWithAssumedAlignmentILi128EEENS4_14SM90_TMA_STOREES24_S26_S26_EEEvvEEEEvNT_6ParamsE:
	.zero		2944


//--------------------- SYMBOLS --------------------------

	.type		.nv.reservedSmem.offset0,@object
	.size		.nv.reservedSmem.offset0,0x4
	.type		.nv.reservedSmem.cap,@object
	.size		.nv.reservedSmem.cap,0x4
	.type		__assertfail,@function
